// auto-generated by cutlass_sweep.sparse_gemm — config: {"arch": "sm_100", "cluster_m": 1, "cluster_n": 1, "dtype": "fp16", "tile_k": 64, "tile_m": 128, "tile_n": 64}
#include "cutlass/cutlass.h"
#include "cutlass/gemm/collective/collective_builder.hpp"
#include "cutlass/gemm/device/gemm_universal_adapter.h"
#include "cutlass/gemm/kernel/gemm_universal.hpp"
#include "cutlass/epilogue/collective/collective_builder.hpp"

using Elem = cutlass::half_t;
using Acc  = float;
using TileShape    = cute::Shape<cute::_128, cute::_64, cute::_64>;
using ClusterShape = cute::Shape<cute::_1, cute::_1, cute::_1>;

using CollectiveEpilogue = typename cutlass::epilogue::collective::CollectiveBuilder<
    cutlass::arch::Sm100, cutlass::arch::OpClassSparseTensorOp,
    TileShape, ClusterShape,
    cutlass::epilogue::collective::EpilogueTileAuto,
    Acc, Acc,
    Acc, cutlass::layout::ColumnMajor, 128 / cutlass::sizeof_bits<Acc>::value,
    Acc, cutlass::layout::ColumnMajor, 128 / cutlass::sizeof_bits<Acc>::value,
    cutlass::epilogue::TmaWarpSpecialized1Sm
  >::CollectiveOp;

using CollectiveMainloop = typename cutlass::gemm::collective::CollectiveBuilder<
    cutlass::arch::Sm100, cutlass::arch::OpClassSparseTensorOp,
    Elem, cutlass::layout::RowMajor, 2 * 128 / cutlass::sizeof_bits<Elem>::value,
    Elem, cutlass::layout::ColumnMajor, 128 / cutlass::sizeof_bits<Elem>::value,
    Acc,
    TileShape, ClusterShape,
    cutlass::gemm::collective::StageCountAutoCarveoutEpi<CollectiveEpilogue>,
    cutlass::gemm::KernelSparseTmaWarpSpecialized1SmSm100
  >::CollectiveOp;

using GemmKernel = cutlass::gemm::kernel::GemmUniversal<
    cute::Shape<int,int,int,int>,
    CollectiveMainloop,
    CollectiveEpilogue
>;
using Gemm = cutlass::gemm::device::GemmUniversalAdapter<GemmKernel>;

auto* _anchor = &cutlass::device_kernel<GemmKernel>;


// ===== COMPILED SASS (sm_100a) =====

	.target	sm_100a

	.elftype	@"ET_EXEC"


//--------------------- .note.nv.tkinfo           --------------------------
	.section	.note.nv.tkinfo,"",@"SHT_NOTE"
	.sectionflags	@"SHF_NOTE_NV_TKINFO"
	.tkinfo
        /*0018*/ 	.word	0x00000002
        /*0030*/ 	.string	""
        /*0030*/ 	.string	"ptxas"
        /*0030*/ 	.string	"Cuda compilation tools, release 13.0, V13.0.88"
        /*0030*/ 	.string	"Build cuda_13.0.r13.0/compiler.36424714_0"
        /*0030*/ 	.string	"-arch sm_100a -m 64 "



//--------------------- .note.nv.cuinfo           --------------------------
	.section	.note.nv.cuinfo,"",@"SHT_NOTE"
	.sectionflags	@"SHF_NOTE_NV_CUINFO"
        /*0018*/ 	.short	0x0002
        /*001a*/ 	.short	0x0064
        /*001c*/ 	.short	0x0082
	.zero		2


//--------------------- .nv.info                  --------------------------
	.section	.nv.info,"",@"SHT_CUDA_INFO"
	.align	4


	//----- nvinfo : EIATTR_REGCOUNT
	.align		4
        /*0000*/ 	.byte	0x04, 0x2f
        /*0002*/ 	.short	(.L_19 - .L_18)
	.align		4
.L_18:
        /*0004*/ 	.word	index@(_ZN7cutlass13device_kernelINS_4gemm6kernel13GemmUniversalIN4cute5tupleIJiiiiEEENS1_10collective13CollectiveMmaINS1_41MainloopSm100TmaUmmaWarpSpecializedSparseILi10ELi2ELi2ENS5_IJNS4_1CILi1EEESB_SB_EEEEENS5_IJNSA_ILi128EEENSA_ILi64EEESF_EEENS_6half_tENS5_IJNS4_6LayoutINS5_IJiNS5_IJNSA_ILi2EEEiEEEiEEENS5_IJlNS5_IJSB_SJ_EEElEEEEENSI_INS5_IJNS5_IJNS5_IJNSA_ILi8EEESJ_SP_EEEiEEENS5_IJNS5_IJNSA_ILi16EEESJ_NSA_ILi4EEEEEEiEEEiEEENS5_IJNS5_IJNS5_IJSE_SS_NSA_ILi2048EEEEEENSA_ILi16384EEEEEENS5_IJNS5_IJSB_NSA_ILi1024EEENSA_ILi32EEEEEElEEElEEEEEEEESH_NS5_IJlSB_lEEENS4_8TiledMMAINS4_8MMA_AtomIJNS4_27SM100_MMA_F16BF16_SS_SPARSEISH_SH_fLi128ELi64ELNS4_4UMMA5MajorE0ELS1D_0ELNS1C_7ScaleInE0ELS1E_0EEEEEENSI_ISC_NS5_IJNSA_ILi0EEES1H_S1H_EEEEENS5_IJNS4_10UnderscoreES1K_S1K_EEEEENS4_13SM90_TMA_LOADENS4_14ComposedLayoutINS4_7SwizzleILi2ELi4ELi3EEENS4_25smem_sparse_ptr_flag_bitsILi2ELi16EEENSI_INS5_IJNS5_IJSB_SP_EEENS5_IJSJ_S12_EEEEEENS5_IJNS5_IJS1H_SF_EEESM_EEEEEEEvNS4_8identityES1N_NS1O_INS1P_ILi3ELi4ELi3EEENS4_18smem_ptr_flag_bitsILi16EEENSI_INS5_IJSP_SF_EEENS5_IJSF_SB_EEEEEEEvS20_EENS_8epilogue10collective18CollectiveEpilogueINS29_23Sm100TmaWarpSpecializedILi4ELi2ELi16ELb1ELb0EEEJSG_NS5_IJNSI_ISE_SB_EENSI_ISS_SB_EEEEEfNS5_IJSB_llEEEfS2H_NS29_6fusion15FusionCallbacksIS2D_NS2I_17LinearCombinationIffffLNS_15FloatRoundStyleE2EEESG_S2G_JEEENS4_5SM1004TMEM4LOAD26SM100_TMEM_LOAD_32dp32b16xES1N_NS1O_INS1P_ILi2ELi5ELi2EEENS22_ILi32EEENSI_INS5_IJS12_ST_EEENS5_IJSB_S12_EEEEEEENS4_39AutoVectorizingCopyWithAssumedAlignmentILi128EEENS4_14SM90_TMA_STOREES2X_S2Z_S2Z_EEEvvEEEEvNT_6ParamsE)
        /*0008*/ 	.word	0x00000055


	//----- nvinfo : EIATTR_FRAME_SIZE
	.align		4
.L_19:
        /*000c*/ 	.byte	0x04, 0x11
        /*000e*/ 	.short	(.L_21 - .L_20)
	.align		4
.L_20:
        /*0010*/ 	.word	index@($__internal_2_$__cuda_sm10x_tcgen05_guardrail_trap_unallocated_columns_being_dealloced)
        /*0014*/ 	.word	0x00000000


	//----- nvinfo : EIATTR_FRAME_SIZE
	.align		4
.L_21:
        /*0018*/ 	.byte	0x04, 0x11
        /*001a*/ 	.short	(.L_23 - .L_22)
	.align		4
.L_22:
        /*001c*/ 	.word	index@($__internal_1_$__cuda_sm10x_tcgen05_guardrail_trap_phase_invalid_during_alloc)
        /*0020*/ 	.word	0x00000000


	//----- nvinfo : EIATTR_FRAME_SIZE
	.align		4
.L_23:
        /*0024*/ 	.byte	0x04, 0x11
        /*0026*/ 	.short	(.L_25 - .L_24)
	.align		4
.L_24:
        /*0028*/ 	.word	index@($__internal_0_$__cuda_sm10x_tcgen05_guardrail_trap_col_being_dealloced_not_returned_by_alloc)
        /*002c*/ 	.word	0x00000000


	//----- nvinfo : EIATTR_FRAME_SIZE
	.align		4
.L_25:
        /*0030*/ 	.byte	0x04, 0x11
        /*0032*/ 	.short	(.L_27 - .L_26)
	.align		4
.L_26:
        /*0034*/ 	.word	index@(_ZN7cutlass13device_kernelINS_4gemm6kernel13GemmUniversalIN4cute5tupleIJiiiiEEENS1_10collective13CollectiveMmaINS1_41MainloopSm100TmaUmmaWarpSpecializedSparseILi10ELi2ELi2ENS5_IJNS4_1CILi1EEESB_SB_EEEEENS5_IJNSA_ILi128EEENSA_ILi64EEESF_EEENS_6half_tENS5_IJNS4_6LayoutINS5_IJiNS5_IJNSA_ILi2EEEiEEEiEEENS5_IJlNS5_IJSB_SJ_EEElEEEEENSI_INS5_IJNS5_IJNS5_IJNSA_ILi8EEESJ_SP_EEEiEEENS5_IJNS5_IJNSA_ILi16EEESJ_NSA_ILi4EEEEEEiEEEiEEENS5_IJNS5_IJNS5_IJSE_SS_NSA_ILi2048EEEEEENSA_ILi16384EEEEEENS5_IJNS5_IJSB_NSA_ILi1024EEENSA_ILi32EEEEEElEEElEEEEEEEESH_NS5_IJlSB_lEEENS4_8TiledMMAINS4_8MMA_AtomIJNS4_27SM100_MMA_F16BF16_SS_SPARSEISH_SH_fLi128ELi64ELNS4_4UMMA5MajorE0ELS1D_0ELNS1C_7ScaleInE0ELS1E_0EEEEEENSI_ISC_NS5_IJNSA_ILi0EEES1H_S1H_EEEEENS5_IJNS4_10UnderscoreES1K_S1K_EEEEENS4_13SM90_TMA_LOADENS4_14ComposedLayoutINS4_7SwizzleILi2ELi4ELi3EEENS4_25smem_sparse_ptr_flag_bitsILi2ELi16EEENSI_INS5_IJNS5_IJSB_SP_EEENS5_IJSJ_S12_EEEEEENS5_IJNS5_IJS1H_SF_EEESM_EEEEEEEvNS4_8identityES1N_NS1O_INS1P_ILi3ELi4ELi3EEENS4_18smem_ptr_flag_bitsILi16EEENSI_INS5_IJSP_SF_EEENS5_IJSF_SB_EEEEEEEvS20_EENS_8epilogue10collective18CollectiveEpilogueINS29_23Sm100TmaWarpSpecializedILi4ELi2ELi16ELb1ELb0EEEJSG_NS5_IJNSI_ISE_SB_EENSI_ISS_SB_EEEEEfNS5_IJSB_llEEEfS2H_NS29_6fusion15FusionCallbacksIS2D_NS2I_17LinearCombinationIffffLNS_15FloatRoundStyleE2EEESG_S2G_JEEENS4_5SM1004TMEM4LOAD26SM100_TMEM_LOAD_32dp32b16xES1N_NS1O_INS1P_ILi2ELi5ELi2EEENS22_ILi32EEENSI_INS5_IJS12_ST_EEENS5_IJSB_S12_EEEEEEENS4_39AutoVectorizingCopyWithAssumedAlignmentILi128EEENS4_14SM90_TMA_STOREES2X_S2Z_S2Z_EEEvvEEEEvNT_6ParamsE)
        /*0038*/ 	.word	0x00000000


	//----- nvinfo : EIATTR_MIN_STACK_SIZE
	.align		4
.L_27:
        /*003c*/ 	.byte	0x04, 0x12
        /*003e*/ 	.short	(.L_29 - .L_28)
	.align		4
.L_28:
        /*0040*/ 	.word	index@(_ZN7cutlass13device_kernelINS_4gemm6kernel13GemmUniversalIN4cute5tupleIJiiiiEEENS1_10collective13CollectiveMmaINS1_41MainloopSm100TmaUmmaWarpSpecializedSparseILi10ELi2ELi2ENS5_IJNS4_1CILi1EEESB_SB_EEEEENS5_IJNSA_ILi128EEENSA_ILi64EEESF_EEENS_6half_tENS5_IJNS4_6LayoutINS5_IJiNS5_IJNSA_ILi2EEEiEEEiEEENS5_IJlNS5_IJSB_SJ_EEElEEEEENSI_INS5_IJNS5_IJNS5_IJNSA_ILi8EEESJ_SP_EEEiEEENS5_IJNS5_IJNSA_ILi16EEESJ_NSA_ILi4EEEEEEiEEEiEEENS5_IJNS5_IJNS5_IJSE_SS_NSA_ILi2048EEEEEENSA_ILi16384EEEEEENS5_IJNS5_IJSB_NSA_ILi1024EEENSA_ILi32EEEEEElEEElEEEEEEEESH_NS5_IJlSB_lEEENS4_8TiledMMAINS4_8MMA_AtomIJNS4_27SM100_MMA_F16BF16_SS_SPARSEISH_SH_fLi128ELi64ELNS4_4UMMA5MajorE0ELS1D_0ELNS1C_7ScaleInE0ELS1E_0EEEEEENSI_ISC_NS5_IJNSA_ILi0EEES1H_S1H_EEEEENS5_IJNS4_10UnderscoreES1K_S1K_EEEEENS4_13SM90_TMA_LOADENS4_14ComposedLayoutINS4_7SwizzleILi2ELi4ELi3EEENS4_25smem_sparse_ptr_flag_bitsILi2ELi16EEENSI_INS5_IJNS5_IJSB_SP_EEENS5_IJSJ_S12_EEEEEENS5_IJNS5_IJS1H_SF_EEESM_EEEEEEEvNS4_8identityES1N_NS1O_INS1P_ILi3ELi4ELi3EEENS4_18smem_ptr_flag_bitsILi16EEENSI_INS5_IJSP_SF_EEENS5_IJSF_SB_EEEEEEEvS20_EENS_8epilogue10collective18CollectiveEpilogueINS29_23Sm100TmaWarpSpecializedILi4ELi2ELi16ELb1ELb0EEEJSG_NS5_IJNSI_ISE_SB_EENSI_ISS_SB_EEEEEfNS5_IJSB_llEEEfS2H_NS29_6fusion15FusionCallbacksIS2D_NS2I_17LinearCombinationIffffLNS_15FloatRoundStyleE2EEESG_S2G_JEEENS4_5SM1004TMEM4LOAD26SM100_TMEM_LOAD_32dp32b16xES1N_NS1O_INS1P_ILi2ELi5ELi2EEENS22_ILi32EEENSI_INS5_IJS12_ST_EEENS5_IJSB_S12_EEEEEEENS4_39AutoVectorizingCopyWithAssumedAlignmentILi128EEENS4_14SM90_TMA_STOREES2X_S2Z_S2Z_EEEvvEEEEvNT_6ParamsE)
        /*0044*/ 	.word	0x00000000
.L_29:


//--------------------- .nv.compat                --------------------------
	.section	.nv.compat,"",@"SHT_CUDA_COMPAT_INFO"
	.align	4
        /*0000*/ 	.byte	0x02, 0x09, 0x01, 0x00, 0x02, 0x02, 0x02, 0x00, 0x02, 0x05, 0x05, 0x00, 0x03, 0x07, 0x01, 0x01
        /*0010*/ 	.byte	0x02, 0x03, 0x01, 0x00, 0x02, 0x06, 0x01, 0x00, 0x04, 0x0b, 0x08, 0x00, 0x09, 0x00, 0x00, 0x00
        /*0020*/ 	.byte	0x00, 0x00, 0x00, 0x00


//--------------------- .nv.info._ZN7cutlass13device_kernelINS_4gemm6kernel13GemmUniversalIN4cute5tupleIJiiiiEEENS1_10collective13CollectiveMmaINS1_41MainloopSm100TmaUmmaWarpSpecializedSparseILi10ELi2ELi2ENS5_IJNS4_1CILi1EEESB_SB_EEEEENS5_IJNSA_ILi128EEENSA_ILi64EEESF_EEENS_6half_tENS5_IJNS4_6LayoutINS5_IJiNS5_IJNSA_ILi2EEEiEEEiEEENS5_IJlNS5_IJSB_SJ_EEElEEEEENSI_INS5_IJNS5_IJNS5_IJNSA_ILi8EEESJ_SP_EEEiEEENS5_IJNS5_IJNSA_ILi16EEESJ_NSA_ILi4EEEEEEiEEEiEEENS5_IJNS5_IJNS5_IJSE_SS_NSA_ILi2048EEEEEENSA_ILi16384EEEEEENS5_IJNS5_IJSB_NSA_ILi1024EEENSA_ILi32EEEEEElEEElEEEEEEEESH_NS5_IJlSB_lEEENS4_8TiledMMAINS4_8MMA_AtomIJNS4_27SM100_MMA_F16BF16_SS_SPARSEISH_SH_fLi128ELi64ELNS4_4UMMA5MajorE0ELS1D_0ELNS1C_7ScaleInE0ELS1E_0EEEEEENSI_ISC_NS5_IJNSA_ILi0EEES1H_S1H_EEEEENS5_IJNS4_10UnderscoreES1K_S1K_EEEEENS4_13SM90_TMA_LOADENS4_14ComposedLayoutINS4_7SwizzleILi2ELi4ELi3EEENS4_25smem_sparse_ptr_flag_bitsILi2ELi16EEENSI_INS5_IJNS5_IJSB_SP_EEENS5_IJSJ_S12_EEEEEENS5_IJNS5_IJS1H_SF_EEESM_EEEEEEEvNS4_8identityES1N_NS1O_INS1P_ILi3ELi4ELi3EEENS4_18smem_ptr_flag_bitsILi16EEENSI_INS5_IJSP_SF_EEENS5_IJSF_SB_EEEEEEEvS20_EENS_8epilogue10collective18CollectiveEpilogueINS29_23Sm100TmaWarpSpecializedILi4ELi2ELi16ELb1ELb0EEEJSG_NS5_IJNSI_ISE_SB_EENSI_ISS_SB_EEEEEfNS5_IJSB_llEEEfS2H_NS29_6fusion15FusionCallbacksIS2D_NS2I_17LinearCombinationIffffLNS_15FloatRoundStyleE2EEESG_S2G_JEEENS4_5SM1004TMEM4LOAD26SM100_TMEM_LOAD_32dp32b16xES1N_NS1O_INS1P_ILi2ELi5ELi2EEENS22_ILi32EEENSI_INS5_IJS12_ST_EEENS5_IJSB_S12_EEEEEEENS4_39AutoVectorizingCopyWithAssumedAlignmentILi128EEENS4_14SM90_TMA_STOREES2X_S2Z_S2Z_EEEvvEEEEvNT_6ParamsE --------------------------
	.section	.nv.info._ZN7cutlass13device_kernelINS_4gemm6kernel13GemmUniversalIN4cute5tupleIJiiiiEEENS1_10collective13CollectiveMmaINS1_41MainloopSm100TmaUmmaWarpSpecializedSparseILi10ELi2ELi2ENS5_IJNS4_1CILi1EEESB_SB_EEEEENS5_IJNSA_ILi128EEENSA_ILi64EEESF_EEENS_6half_tENS5_IJNS4_6LayoutINS5_IJiNS5_IJNSA_ILi2EEEiEEEiEEENS5_IJlNS5_IJSB_SJ_EEElEEEEENSI_INS5_IJNS5_IJNS5_IJNSA_ILi8EEESJ_SP_EEEiEEENS5_IJNS5_IJNSA_ILi16EEESJ_NSA_ILi4EEEEEEiEEEiEEENS5_IJNS5_IJNS5_IJSE_SS_NSA_ILi2048EEEEEENSA_ILi16384EEEEEENS5_IJNS5_IJSB_NSA_ILi1024EEENSA_ILi32EEEEEElEEElEEEEEEEESH_NS5_IJlSB_lEEENS4_8TiledMMAINS4_8MMA_AtomIJNS4_27SM100_MMA_F16BF16_SS_SPARSEISH_SH_fLi128ELi64ELNS4_4UMMA5MajorE0ELS1D_0ELNS1C_7ScaleInE0ELS1E_0EEEEEENSI_ISC_NS5_IJNSA_ILi0EEES1H_S1H_EEEEENS5_IJNS4_10UnderscoreES1K_S1K_EEEEENS4_13SM90_TMA_LOADENS4_14ComposedLayoutINS4_7SwizzleILi2ELi4ELi3EEENS4_25smem_sparse_ptr_flag_bitsILi2ELi16EEENSI_INS5_IJNS5_IJSB_SP_EEENS5_IJSJ_S12_EEEEEENS5_IJNS5_IJS1H_SF_EEESM_EEEEEEEvNS4_8identityES1N_NS1O_INS1P_ILi3ELi4ELi3EEENS4_18smem_ptr_flag_bitsILi16EEENSI_INS5_IJSP_SF_EEENS5_IJSF_SB_EEEEEEEvS20_EENS_8epilogue10collective18CollectiveEpilogueINS29_23Sm100TmaWarpSpecializedILi4ELi2ELi16ELb1ELb0EEEJSG_NS5_IJNSI_ISE_SB_EENSI_ISS_SB_EEEEEfNS5_IJSB_llEEEfS2H_NS29_6fusion15FusionCallbacksIS2D_NS2I_17LinearCombinationIffffLNS_15FloatRoundStyleE2EEESG_S2G_JEEENS4_5SM1004TMEM4LOAD26SM100_TMEM_LOAD_32dp32b16xES1N_NS1O_INS1P_ILi2ELi5ELi2EEENS22_ILi32EEENSI_INS5_IJS12_ST_EEENS5_IJSB_S12_EEEEEEENS4_39AutoVectorizingCopyWithAssumedAlignmentILi128EEENS4_14SM90_TMA_STOREES2X_S2Z_S2Z_EEEvvEEEEvNT_6ParamsE,"",@"SHT_CUDA_INFO"
	.sectionflags	@""
	.align	4


	//----- nvinfo : EIATTR_CUDA_API_VERSION
	.align		4
        /*0000*/ 	.byte	0x04, 0x37
        /*0002*/ 	.short	(.L_31 - .L_30)
.L_30:
        /*0004*/ 	.word	0x00000082


	//----- nvinfo : EIATTR_KPARAM_INFO
	.align		4
.L_31:
        /*0008*/ 	.byte	0x04, 0x17
        /*000a*/ 	.short	(.L_33 - .L_32)
.L_32:
        /*000c*/ 	.word	0x00000000
        /*0010*/ 	.short	0x0000
        /*0012*/ 	.short	0x0000
        /*0014*/ 	.byte	0x00, 0xf0, 0x01, 0x28


	//----- nvinfo : EIATTR_AT_ENTRY_FRAGMENTS
	.align		4
.L_33:
        /*0018*/ 	.byte	0x04, 0x4f
        /*001a*/ 	.short	(.L_35 - .L_34)


	//   ....[0]....
.L_34:
        /*001c*/ 	.word	0x00000006


	//----- nvinfo : EIATTR_RESERVED_SMEM_USED
	.align		4
.L_35:
        /*0020*/ 	.byte	0x01, 0x41
	.zero		2


	//----- nvinfo : EIATTR_SPARSE_MMA_MASK
	.align		4
        /*0024*/ 	.byte	0x03, 0x50
        /*0026*/ 	.short	0x0040


	//----- nvinfo : EIATTR_TCGEN05_1CTA_USED
	.align		4
        /*0028*/ 	.byte	0x01, 0x51
	.zero		2


	//----- nvinfo : EIATTR_MAXREG_COUNT
	.align		4
        /*002c*/ 	.byte	0x03, 0x1b
        /*002e*/ 	.short	0x00ff


	//----- nvinfo : EIATTR_NUM_BARRIERS
	.align		4
        /*0030*/ 	.byte	0x02, 0x4c
        /*0032*/ 	.byte	0x07
	.zero		1


	//----- nvinfo : EIATTR_EXTERNS
	.align		4
        /*0034*/ 	.byte	0x04, 0x0f
        /*0036*/ 	.short	(.L_37 - .L_36)


	//   ....[0]....
	.align		4
.L_36:
        /*0038*/ 	.word	index@(__assertfail)


	//----- nvinfo : EIATTR_MERCURY_ISA_VERSION
	.align		4
.L_37:
        /*003c*/ 	.byte	0x03, 0x5f
        /*003e*/ 	.short	0x0101


	//----- nvinfo : EIATTR_INT_WARP_WIDE_INSTR_OFFSETS
	.align		4
        /*0040*/ 	.byte	0x04, 0x31
        /*0042*/ 	.short	(.L_39 - .L_38)


	//   ....[0]....
.L_38:
        /*0044*/ 	.word	0x00001c10


	//   ....[1]....
        /*0048*/ 	.word	0x000039a0


	//   ....[2]....
        /*004c*/ 	.word	0x000039c0


	//   ....[3]....
        /*0050*/ 	.word	0x000039f0


	//   ....[4]....
        /*0054*/ 	.word	0x00004300


	//   ....[5]....
        /*0058*/ 	.word	0x00004320


	//   ....[6]....
        /*005c*/ 	.word	0x000043c0


	//   ....[7]....
        /*0060*/ 	.word	0x00004460


	//   ....[8]....
        /*0064*/ 	.word	0x00004520


	//   ....[9]....
        /*0068*/ 	.word	0x000045a0


	//   ....[10]....
        /*006c*/ 	.word	0x000045c0


	//   ....[11]....
        /*0070*/ 	.word	0x00004690


	//   ....[12]....
        /*0074*/ 	.word	0x00004720


	//   ....[13]....
        /*0078*/ 	.word	0x000047e0


	//   ....[14]....
        /*007c*/ 	.word	0x00004870


	//   ....[15]....
        /*0080*/ 	.word	0x00004890


	//   ....[16]....
        /*0084*/ 	.word	0x000049c0


	//   ....[17]....
        /*0088*/ 	.word	0x00004a20


	//   ....[18]....
        /*008c*/ 	.word	0x00004ad0


	//   ....[19]....
        /*0090*/ 	.word	0x00004c20


	//   ....[20]....
        /*0094*/ 	.word	0x00004c80


	//   ....[21]....
        /*0098*/ 	.word	0x00004ca0


	//   ....[22]....
        /*009c*/ 	.word	0x00004cc0


	//   ....[23]....
        /*00a0*/ 	.word	0x00004eb0


	//----- nvinfo : EIATTR_COOP_GROUP_MASK_REGIDS
	.align		4
.L_39:
        /*00a4*/ 	.byte	0x04, 0x29
        /*00a6*/ 	.short	(.L_41 - .L_40)


	//   ....[0]....
.L_40:
        /*00a8*/ 	.word	0xffffffff


	//   ....[1]....
        /*00ac*/ 	.word	0xffffffff


	//   ....[2]....
        /*00b0*/ 	.word	0xffffffff


	//   ....[3]....
        /*00b4*/ 	.word	0xffffffff


	//   ....[4]....
        /*00b8*/ 	.word	0xffffffff


	//   ....[5]....
        /*00bc*/ 	.word	0xffffffff


	//   ....[6]....
        /*00c0*/ 	.word	0xffffffff


	//   ....[7]....
        /*00c4*/ 	.word	0xffffffff


	//   ....[8]....
        /*00c8*/ 	.word	0xffffffff


	//   ....[9]....
        /*00cc*/ 	.word	0xffffffff


	//   ....[10]....
        /*00d0*/ 	.word	0xffffffff


	//   ....[11]....
        /*00d4*/ 	.word	0xffffffff


	//   ....[12]....
        /*00d8*/ 	.word	0xffffffff


	//----- nvinfo : EIATTR_COOP_GROUP_INSTR_OFFSETS
	.align		4
.L_41:
        /*00dc*/ 	.byte	0x04, 0x28
        /*00de*/ 	.short	(.L_43 - .L_42)


	//   ....[0]....
.L_42:
        /*00e0*/ 	.word	0x00000090


	//   ....[1]....
        /*00e4*/ 	.word	0x00000500


	//   ....[2]....
        /*00e8*/ 	.word	0x00000740


	//   ....[3]....
        /*00ec*/ 	.word	0x000008e0


	//   ....[4]....
        /*00f0*/ 	.word	0x000009e0


	//   ....[5]....
        /*00f4*/ 	.word	0x00000b50


	//   ....[6]....
        /*00f8*/ 	.word	0x00000cb0


	//   ....[7]....
        /*00fc*/ 	.word	0x00001b00


	//   ....[8]....
        /*0100*/ 	.word	0x00002c50


	//   ....[9]....
        /*0104*/ 	.word	0x00002e60


	//   ....[10]....
        /*0108*/ 	.word	0x00002e90


	//   ....[11]....
        /*010c*/ 	.word	0x00003880


	//   ....[12]....
        /*0110*/ 	.word	0x00003ab0


	//----- nvinfo : EIATTR_VRC_CTA_INIT_COUNT
	.align		4
.L_43:
        /*0114*/ 	.byte	0x02, 0x4a
        /*0116*/ 	.byte	0x80
	.zero		1


	//----- nvinfo : EIATTR_SYSCALL_OFFSETS
	.align		4
        /*0118*/ 	.byte	0x04, 0x46
        /*011a*/ 	.short	(.L_45 - .L_44)


	//   ....[0]....
.L_44:
        /*011c*/ 	.word	0x00005910


	//   ....[1]....
        /*0120*/ 	.word	0x00005a00


	//   ....[2]....
        /*0124*/ 	.word	0x00006250


	//   ....[3]....
        /*0128*/ 	.word	0x00006c40


	//   ....[4]....
        /*012c*/ 	.word	0x00007610


	//   ....[5]....
        /*0130*/ 	.word	0x00007fd0


	//----- nvinfo : EIATTR_MBARRIER_INSTR_OFFSETS
	.align		4
.L_45:
        /*0134*/ 	.byte	0x04, 0x39
        /*0136*/ 	.short	(.L_47 - .L_46)


	//   ....[0]....
.L_46:
        /*0138*/ 	.word	0x000005e0
        /*013c*/ 	.word	0x000000ff
        /*0140*/ 	.word	0x00000000
        /*0144*/ 	.short	0x0100
        /*0146*/ 	.byte	0x05
	.zero		1


	//   ....[1]....
        /*0148*/ 	.word	0x000005f0
        /*014c*/ 	.word	0x000000ff
        /*0150*/ 	.word	0x00000050
        /*0154*/ 	.short	0x0100
        /*0156*/ 	.byte	0x05
	.zero		1


	//   ....[2]....
        /*0158*/ 	.word	0x00000600
        /*015c*/ 	.word	0x000000ff
        /*0160*/ 	.word	0x00000008
        /*0164*/ 	.short	0x0100
        /*0166*/ 	.byte	0x05
	.zero		1


	//   ....[3]....
        /*0168*/ 	.word	0x00000610
        /*016c*/ 	.word	0x000000ff
        /*0170*/ 	.word	0x00000058
        /*0174*/ 	.short	0x0100
        /*0176*/ 	.byte	0x05
	.zero		1


	//   ....[4]....
        /*0178*/ 	.word	0x00000620
        /*017c*/ 	.word	0x000000ff
        /*0180*/ 	.word	0x00000010
        /*0184*/ 	.short	0x0100
        /*0186*/ 	.byte	0x05
	.zero		1


	//   ....[5]....
        /*0188*/ 	.word	0x00000630
        /*018c*/ 	.word	0x000000ff
        /*0190*/ 	.word	0x00000060
        /*0194*/ 	.short	0x0100
        /*0196*/ 	.byte	0x05
	.zero		1


	//   ....[6]....
        /*0198*/ 	.word	0x00000640
        /*019c*/ 	.word	0x000000ff
        /*01a0*/ 	.word	0x00000018
        /*01a4*/ 	.short	0x0100
        /*01a6*/ 	.byte	0x05
	.zero		1


	//   ....[7]....
        /*01a8*/ 	.word	0x00000650
        /*01ac*/ 	.word	0x000000ff
        /*01b0*/ 	.word	0x00000068
        /*01b4*/ 	.short	0x0100
        /*01b6*/ 	.byte	0x05
	.zero		1


	//   ....[8]....
        /*01b8*/ 	.word	0x00000660
        /*01bc*/ 	.word	0x000000ff
        /*01c0*/ 	.word	0x00000020
        /*01c4*/ 	.short	0x0100
        /*01c6*/ 	.byte	0x05
	.zero		1


	//   ....[9]....
        /*01c8*/ 	.word	0x00000670
        /*01cc*/ 	.word	0x000000ff
        /*01d0*/ 	.word	0x00000070
        /*01d4*/ 	.short	0x0100
        /*01d6*/ 	.byte	0x05
	.zero		1


	//   ....[10]....
        /*01d8*/ 	.word	0x00000680
        /*01dc*/ 	.word	0x000000ff
        /*01e0*/ 	.word	0x00000028
        /*01e4*/ 	.short	0x0100
        /*01e6*/ 	.byte	0x05
	.zero		1


	//   ....[11]....
        /*01e8*/ 	.word	0x00000690
        /*01ec*/ 	.word	0x000000ff
        /*01f0*/ 	.word	0x00000078
        /*01f4*/ 	.short	0x0100
        /*01f6*/ 	.byte	0x05
	.zero		1


	//   ....[12]....
        /*01f8*/ 	.word	0x000006a0
        /*01fc*/ 	.word	0x000000ff
        /*0200*/ 	.word	0x00000030
        /*0204*/ 	.short	0x0100
        /*0206*/ 	.byte	0x05
	.zero		1


	//   ....[13]....
        /*0208*/ 	.word	0x000006b0
        /*020c*/ 	.word	0x000000ff
        /*0210*/ 	.word	0x00000080
        /*0214*/ 	.short	0x0100
        /*0216*/ 	.byte	0x05
	.zero		1


	//   ....[14]....
        /*0218*/ 	.word	0x000006c0
        /*021c*/ 	.word	0x000000ff
        /*0220*/ 	.word	0x00000038
        /*0224*/ 	.short	0x0100
        /*0226*/ 	.byte	0x05
	.zero		1


	//   ....[15]....
        /*0228*/ 	.word	0x000006d0
        /*022c*/ 	.word	0x000000ff
        /*0230*/ 	.word	0x00000088
        /*0234*/ 	.short	0x0100
        /*0236*/ 	.byte	0x05
	.zero		1


	//   ....[16]....
        /*0238*/ 	.word	0x000006e0
        /*023c*/ 	.word	0x000000ff
        /*0240*/ 	.word	0x00000040
        /*0244*/ 	.short	0x0100
        /*0246*/ 	.byte	0x05
	.zero		1


	//   ....[17]....
        /*0248*/ 	.word	0x000006f0
        /*024c*/ 	.word	0x000000ff
        /*0250*/ 	.word	0x00000090
        /*0254*/ 	.short	0x0100
        /*0256*/ 	.byte	0x05
	.zero		1


	//   ....[18]....
        /*0258*/ 	.word	0x00000700
        /*025c*/ 	.word	0x000000ff
        /*0260*/ 	.word	0x00000048
        /*0264*/ 	.short	0x0100
        /*0266*/ 	.byte	0x05
	.zero		1


	//   ....[19]....
        /*0268*/ 	.word	0x00000710
        /*026c*/ 	.word	0x000000ff
        /*0270*/ 	.word	0x00000098
        /*0274*/ 	.short	0x0100
        /*0276*/ 	.byte	0x05
	.zero		1


	//   ....[20]....
        /*0278*/ 	.word	0x00000850
        /*027c*/ 	.word	0x000000ff
        /*0280*/ 	.word	0x000000a0
        /*0284*/ 	.short	0x0100
        /*0286*/ 	.byte	0x06
	.zero		1


	//   ....[21]....
        /*0288*/ 	.word	0x00000860
        /*028c*/ 	.word	0x000000ff
        /*0290*/ 	.word	0x000000c0
        /*0294*/ 	.short	0x0100
        /*0296*/ 	.byte	0x06
	.zero		1


	//   ....[22]....
        /*0298*/ 	.word	0x00000870
        /*029c*/ 	.word	0x000000ff
        /*02a0*/ 	.word	0x000000a8
        /*02a4*/ 	.short	0x0100
        /*02a6*/ 	.byte	0x06
	.zero		1


	//   ....[23]....
        /*02a8*/ 	.word	0x00000880
        /*02ac*/ 	.word	0x000000ff
        /*02b0*/ 	.word	0x000000c8
        /*02b4*/ 	.short	0x0100
        /*02b6*/ 	.byte	0x06
	.zero		1


	//   ....[24]....
        /*02b8*/ 	.word	0x00000890
        /*02bc*/ 	.word	0x000000ff
        /*02c0*/ 	.word	0x000000b0
        /*02c4*/ 	.short	0x0100
        /*02c6*/ 	.byte	0x06
	.zero		1


	//   ....[25]....
        /*02c8*/ 	.word	0x000008a0
        /*02cc*/ 	.word	0x000000ff
        /*02d0*/ 	.word	0x000000d0
        /*02d4*/ 	.short	0x0100
        /*02d6*/ 	.byte	0x06
	.zero		1


	//   ....[26]....
        /*02d8*/ 	.word	0x000008b0
        /*02dc*/ 	.word	0x000000ff
        /*02e0*/ 	.word	0x000000b8
        /*02e4*/ 	.short	0x0100
        /*02e6*/ 	.byte	0x06
	.zero		1


	//   ....[27]....
        /*02e8*/ 	.word	0x000008c0
        /*02ec*/ 	.word	0x000000ff
        /*02f0*/ 	.word	0x000000d8
        /*02f4*/ 	.short	0x0100
        /*02f6*/ 	.byte	0x06
	.zero		1


	//   ....[28]....
        /*02f8*/ 	.word	0x000009b0
        /*02fc*/ 	.word	0x000000ff
        /*0300*/ 	.word	0x000000e0
        /*0304*/ 	.short	0x0100
        /*0306*/ 	.byte	0x05
	.zero		1


	//   ....[29]....
        /*0308*/ 	.word	0x000009c0
        /*030c*/ 	.word	0x000000ff
        /*0310*/ 	.word	0x000000e8
        /*0314*/ 	.short	0x0100
        /*0316*/ 	.byte	0x05
	.zero		1


	//   ....[30]....
        /*0318*/ 	.word	0x00000b00
        /*031c*/ 	.word	0x000000ff
        /*0320*/ 	.word	0x000000f0
        /*0324*/ 	.short	0x0100
        /*0326*/ 	.byte	0x05
	.zero		1


	//   ....[31]....
        /*0328*/ 	.word	0x00000b10
        /*032c*/ 	.word	0x000000ff
        /*0330*/ 	.word	0x00000100
        /*0334*/ 	.short	0x0100
        /*0336*/ 	.byte	0x05
	.zero		1


	//   ....[32]....
        /*0338*/ 	.word	0x00000b20
        /*033c*/ 	.word	0x000000ff
        /*0340*/ 	.word	0x000000f8
        /*0344*/ 	.short	0x0100
        /*0346*/ 	.byte	0x05
	.zero		1


	//   ....[33]....
        /*0348*/ 	.word	0x00000b30
        /*034c*/ 	.word	0x000000ff
        /*0350*/ 	.word	0x00000108
        /*0354*/ 	.short	0x0100
        /*0356*/ 	.byte	0x05
	.zero		1


	//   ....[34]....
        /*0358*/ 	.word	0x00000c60
        /*035c*/ 	.word	0x000000ff
        /*0360*/ 	.word	0x00000110
        /*0364*/ 	.short	0x0100
        /*0366*/ 	.byte	0x06
	.zero		1


	//   ....[35]....
        /*0368*/ 	.word	0x00000c70
        /*036c*/ 	.word	0x000000ff
        /*0370*/ 	.word	0x00000120
        /*0374*/ 	.short	0x0100
        /*0376*/ 	.byte	0x06
	.zero		1


	//   ....[36]....
        /*0378*/ 	.word	0x00000c80
        /*037c*/ 	.word	0x000000ff
        /*0380*/ 	.word	0x00000118
        /*0384*/ 	.short	0x0100
        /*0386*/ 	.byte	0x06
	.zero		1


	//   ....[37]....
        /*0388*/ 	.word	0x00000c90
        /*038c*/ 	.word	0x000000ff
        /*0390*/ 	.word	0x00000128
        /*0394*/ 	.short	0x0100
        /*0396*/ 	.byte	0x06
	.zero		1


	//   ....[38]....
        /*0398*/ 	.word	0x00000d90
        /*039c*/ 	.word	0x000000ff
        /*03a0*/ 	.word	0x00000130
        /*03a4*/ 	.short	0x0100
        /*03a6*/ 	.byte	0x05
	.zero		1


	//   ....[39]....
        /*03a8*/ 	.word	0x00000da0
        /*03ac*/ 	.word	0x000000ff
        /*03b0*/ 	.word	0x00000140
        /*03b4*/ 	.short	0x0100
        /*03b6*/ 	.byte	0x05
	.zero		1


	//   ....[40]....
        /*03b8*/ 	.word	0x00000db0
        /*03bc*/ 	.word	0x000000ff
        /*03c0*/ 	.word	0x00000138
        /*03c4*/ 	.short	0x0100
        /*03c6*/ 	.byte	0x05
	.zero		1


	//   ....[41]....
        /*03c8*/ 	.word	0x00000dc0
        /*03cc*/ 	.word	0x000000ff
        /*03d0*/ 	.word	0x00000148
        /*03d4*/ 	.short	0x0100
        /*03d6*/ 	.byte	0x05
	.zero		1


	//   ....[42]....
        /*03d8*/ 	.word	0x00001670
        /*03dc*/ 	.word	0x00000004
        /*03e0*/ 	.word	0x00000140
        /*03e4*/ 	.short	0x010a
        /*03e6*/ 	.byte	0xff
	.zero		1


	//   ....[43]....
        /*03e8*/ 	.word	0x00001690
        /*03ec*/ 	.word	0x00000004
        /*03f0*/ 	.word	0x00000130
        /*03f4*/ 	.short	0x0101
        /*03f6*/ 	.byte	0xff
	.zero		1


	//   ....[44]....
        /*03f8*/ 	.word	0x00001710
        /*03fc*/ 	.word	0x000000ff
        /*0400*/ 	.word	0x00000050
        /*0404*/ 	.short	0x010a
        /*0406*/ 	.byte	0x07
	.zero		1


	//   ....[45]....
        /*0408*/ 	.word	0x00001850
        /*040c*/ 	.word	0x000000ff
        /*0410*/ 	.word	0x00000050
        /*0414*/ 	.short	0x010a
        /*0416*/ 	.byte	0x21
	.zero		1


	//   ....[46]....
        /*0418*/ 	.word	0x000019d0
        /*041c*/ 	.word	0x000000ff
        /*0420*/ 	.word	0x00000050
        /*0424*/ 	.short	0x010a
        /*0426*/ 	.byte	0x0d
	.zero		1


	//   ....[47]....
        /*0428*/ 	.word	0x00001ae0
        /*042c*/ 	.word	0x000000ff
        /*0430*/ 	.word	0x000000e8
        /*0434*/ 	.short	0x0101
        /*0436*/ 	.byte	0x05
	.zero		1


	//   ....[48]....
        /*0438*/ 	.word	0x00001b10
        /*043c*/ 	.word	0x00000008
        /*0440*/ 	.word	0x000000f0
        /*0444*/ 	.short	0x010a
        /*0446*/ 	.byte	0xff
	.zero		1


	//   ....[49]....
        /*0448*/ 	.word	0x00001be0
        /*044c*/ 	.word	0x00000008
        /*0450*/ 	.word	0x00000000
        /*0454*/ 	.short	0x0101
        /*0456*/ 	.byte	0xff
	.zero		1


	//   ....[50]....
        /*0458*/ 	.word	0x00002150
        /*045c*/ 	.word	0x000000ff
        /*0460*/ 	.word	0x00000000
        /*0464*/ 	.short	0x010a
        /*0466*/ 	.byte	0x04
	.zero		1


	//   ....[51]....
        /*0468*/ 	.word	0x000021e0
        /*046c*/ 	.word	0x000000ff
        /*0470*/ 	.word	0x00000000
        /*0474*/ 	.short	0x010a
        /*0476*/ 	.byte	0x04
	.zero		1


	//   ....[52]....
        /*0478*/ 	.word	0x00002270
        /*047c*/ 	.word	0x000000ff
        /*0480*/ 	.word	0x00000000
        /*0484*/ 	.short	0x010a
        /*0486*/ 	.byte	0x04
	.zero		1


	//   ....[53]....
        /*0488*/ 	.word	0x00002300
        /*048c*/ 	.word	0x000000ff
        /*0490*/ 	.word	0x00000000
        /*0494*/ 	.short	0x010a
        /*0496*/ 	.byte	0x04
	.zero		1


	//   ....[54]....
        /*0498*/ 	.word	0x00002390
        /*049c*/ 	.word	0x000000ff
        /*04a0*/ 	.word	0x00000000
        /*04a4*/ 	.short	0x010a
        /*04a6*/ 	.byte	0x04
	.zero		1


	//   ....[55]....
        /*04a8*/ 	.word	0x00002420
        /*04ac*/ 	.word	0x000000ff
        /*04b0*/ 	.word	0x00000000
        /*04b4*/ 	.short	0x010a
        /*04b6*/ 	.byte	0x04
	.zero		1


	//   ....[56]....
        /*04b8*/ 	.word	0x000024b0
        /*04bc*/ 	.word	0x000000ff
        /*04c0*/ 	.word	0x00000000
        /*04c4*/ 	.short	0x010a
        /*04c6*/ 	.byte	0x04
	.zero		1


	//   ....[57]....
        /*04c8*/ 	.word	0x00002540
        /*04cc*/ 	.word	0x000000ff
        /*04d0*/ 	.word	0x00000000
        /*04d4*/ 	.short	0x010a
        /*04d6*/ 	.byte	0x04
	.zero		1


	//   ....[58]....
        /*04d8*/ 	.word	0x000025d0
        /*04dc*/ 	.word	0x000000ff
        /*04e0*/ 	.word	0x00000000
        /*04e4*/ 	.short	0x010a
        /*04e6*/ 	.byte	0x04
	.zero		1


	//   ....[59]....
        /*04e8*/ 	.word	0x00002670
        /*04ec*/ 	.word	0x00000000
        /*04f0*/ 	.word	0x00000000
        /*04f4*/ 	.short	0x010a
        /*04f6*/ 	.byte	0xff
	.zero		1


	//   ....[60]....
        /*04f8*/ 	.word	0x000027a0
        /*04fc*/ 	.word	0x00000000
        /*0500*/ 	.word	0x00000130
        /*0504*/ 	.short	0x010a
        /*0506*/ 	.byte	0xff
	.zero		1


	//   ....[61]....
        /*0508*/ 	.word	0x00002810
        /*050c*/ 	.word	0x00000008
        /*0510*/ 	.word	0x00000000
        /*0514*/ 	.short	0x0101
        /*0516*/ 	.byte	0xff
	.zero		1


	//   ....[62]....
        /*0518*/ 	.word	0x00002830
        /*051c*/ 	.word	0x000000ff
        /*0520*/ 	.word	0x00000100
        /*0524*/ 	.short	0x010a
        /*0526*/ 	.byte	0x05
	.zero		1


	//   ....[63]....
        /*0528*/ 	.word	0x00002950
        /*052c*/ 	.word	0x00000000
        /*0530*/ 	.word	0x000000f0
        /*0534*/ 	.short	0x010a
        /*0536*/ 	.byte	0xff
	.zero		1


	//   ....[64]....
        /*0538*/ 	.word	0x00002a50
        /*053c*/ 	.word	0x00000000
        /*0540*/ 	.word	0x00000000
        /*0544*/ 	.short	0x0101
        /*0546*/ 	.byte	0xff
	.zero		1


	//   ....[65]....
        /*0548*/ 	.word	0x00002ae0
        /*054c*/ 	.word	0x000000ff
        /*0550*/ 	.word	0x00000100
        /*0554*/ 	.short	0x0106
        /*0556*/ 	.byte	0x05
	.zero		1


	//   ....[66]....
        /*0558*/ 	.word	0x00002b00
        /*055c*/ 	.word	0x000000ff
        /*0560*/ 	.word	0x00000100
        /*0564*/ 	.short	0x010a
        /*0566*/ 	.byte	0x05
	.zero		1


	//   ....[67]....
        /*0568*/ 	.word	0x00002b90
        /*056c*/ 	.word	0x000000ff
        /*0570*/ 	.word	0x00000100
        /*0574*/ 	.short	0x0106
        /*0576*/ 	.byte	0x04
	.zero		1


	//   ....[68]....
        /*0578*/ 	.word	0x00002bd0
        /*057c*/ 	.word	0x00000000
        /*0580*/ 	.word	0x00000100
        /*0584*/ 	.short	0x010a
        /*0586*/ 	.byte	0xff
	.zero		1


	//   ....[69]....
        /*0588*/ 	.word	0x000030e0
        /*058c*/ 	.word	0x00000000
        /*0590*/ 	.word	0x000000f0
        /*0594*/ 	.short	0x010a
        /*0596*/ 	.byte	0xff
	.zero		1


	//   ....[70]....
        /*0598*/ 	.word	0x000031f0
        /*059c*/ 	.word	0x00000003
        /*05a0*/ 	.word	0x00000000
        /*05a4*/ 	.short	0x0101
        /*05a6*/ 	.byte	0xff
	.zero		1


	//   ....[71]....
        /*05a8*/ 	.word	0x00003200
        /*05ac*/ 	.word	0x000000ff
        /*05b0*/ 	.word	0x00000000
        /*05b4*/ 	.short	0x010a
        /*05b6*/ 	.byte	0x05
	.zero		1


	//   ....[72]....
        /*05b8*/ 	.word	0x00003220
        /*05bc*/ 	.word	0x000000ff
        /*05c0*/ 	.word	0x00000120
        /*05c4*/ 	.short	0x010a
        /*05c6*/ 	.byte	0x07
	.zero		1


	//   ....[73]....
        /*05c8*/ 	.word	0x00003320
        /*05cc*/ 	.word	0x000000ff
        /*05d0*/ 	.word	0x00000000
        /*05d4*/ 	.short	0x010a
        /*05d6*/ 	.byte	0x06
	.zero		1


	//   ....[74]....
        /*05d8*/ 	.word	0x000033e0
        /*05dc*/ 	.word	0x000000ff
        /*05e0*/ 	.word	0x00000000
        /*05e4*/ 	.short	0x010a
        /*05e6*/ 	.byte	0x05
	.zero		1


	//   ....[75]....
        /*05e8*/ 	.word	0x000037d0
        /*05ec*/ 	.word	0x000000ff
        /*05f0*/ 	.word	0x00000000
        /*05f4*/ 	.short	0x010a
        /*05f6*/ 	.byte	0x06
	.zero		1


	//   ....[76]....
        /*05f8*/ 	.word	0x00003860
        /*05fc*/ 	.word	0x000000ff
        /*0600*/ 	.word	0x00000000
        /*0604*/ 	.short	0x010a
        /*0606*/ 	.byte	0x07
	.zero		1


	//   ....[77]....
        /*0608*/ 	.word	0x00003cb0
        /*060c*/ 	.word	0x00000000
        /*0610*/ 	.word	0x000000f0
        /*0614*/ 	.short	0x010a
        /*0616*/ 	.byte	0xff
	.zero		1


	//   ....[78]....
        /*0618*/ 	.word	0x00003d70
        /*061c*/ 	.word	0x00000000
        /*0620*/ 	.word	0x00000000
        /*0624*/ 	.short	0x0101
        /*0626*/ 	.byte	0xff
	.zero		1


	//   ....[79]....
        /*0628*/ 	.word	0x00004090
        /*062c*/ 	.word	0x000000ff
        /*0630*/ 	.word	0x000000e8
        /*0634*/ 	.short	0x010a
        /*0636*/ 	.byte	0x04
	.zero		1


	//   ....[80]....
        /*0638*/ 	.word	0x00004280
        /*063c*/ 	.word	0x000000ff
        /*0640*/ 	.word	0x000000c0
        /*0644*/ 	.short	0x010a
        /*0646*/ 	.byte	0x04
	.zero		1


	//   ....[81]....
        /*0648*/ 	.word	0x00004550
        /*064c*/ 	.word	0x000000ff
        /*0650*/ 	.word	0x000000a0
        /*0654*/ 	.short	0x010b
        /*0656*/ 	.byte	0x04
	.zero		1


	//   ....[82]....
        /*0658*/ 	.word	0x00004560
        /*065c*/ 	.word	0x000000ff
        /*0660*/ 	.word	0x00000000
        /*0664*/ 	.short	0x0101
        /*0666*/ 	.byte	0x07
	.zero		1


	//   ....[83]....
        /*0668*/ 	.word	0x00004570
        /*066c*/ 	.word	0x000000ff
        /*0670*/ 	.word	0x000000c8
        /*0674*/ 	.short	0x010a
        /*0676*/ 	.byte	0x04
	.zero		1


	//   ....[84]....
        /*0678*/ 	.word	0x00004810
        /*067c*/ 	.word	0x000000ff
        /*0680*/ 	.word	0x000000a8
        /*0684*/ 	.short	0x010b
        /*0686*/ 	.byte	0x04
	.zero		1


	//   ....[85]....
        /*0688*/ 	.word	0x00004820
        /*068c*/ 	.word	0x000000ff
        /*0690*/ 	.word	0x00000000
        /*0694*/ 	.short	0x0101
        /*0696*/ 	.byte	0x07
	.zero		1


	//   ....[86]....
        /*0698*/ 	.word	0x00004830
        /*069c*/ 	.word	0x000000ff
        /*06a0*/ 	.word	0x000000d0
        /*06a4*/ 	.short	0x010a
        /*06a6*/ 	.byte	0x04
	.zero		1


	//   ....[87]....
        /*06a8*/ 	.word	0x00004b80
        /*06ac*/ 	.word	0x000000ff
        /*06b0*/ 	.word	0x000000b0
        /*06b4*/ 	.short	0x010b
        /*06b6*/ 	.byte	0x04
	.zero		1


	//   ....[88]....
        /*06b8*/ 	.word	0x00004be0
        /*06bc*/ 	.word	0x000000ff
        /*06c0*/ 	.word	0x00000000
        /*06c4*/ 	.short	0x0101
        /*06c6*/ 	.byte	0x07
	.zero		1


	//   ....[89]....
        /*06c8*/ 	.word	0x00004bf0
        /*06cc*/ 	.word	0x000000ff
        /*06d0*/ 	.word	0x000000d8
        /*06d4*/ 	.short	0x010a
        /*06d6*/ 	.byte	0x04
	.zero		1


	//   ....[90]....
        /*06d8*/ 	.word	0x00004ee0
        /*06dc*/ 	.word	0x000000ff
        /*06e0*/ 	.word	0x000000b8
        /*06e4*/ 	.short	0x010b
        /*06e6*/ 	.byte	0x04
	.zero		1


	//   ....[91]....
        /*06e8*/ 	.word	0x00004f10
        /*06ec*/ 	.word	0x000000ff
        /*06f0*/ 	.word	0x00000000
        /*06f4*/ 	.short	0x0101
        /*06f6*/ 	.byte	0x05
	.zero		1


	//   ....[92]....
        /*06f8*/ 	.word	0x00004f60
        /*06fc*/ 	.word	0x000000ff
        /*0700*/ 	.word	0x000000c0
        /*0704*/ 	.short	0x010a
        /*0706*/ 	.byte	0x04
	.zero		1


	//   ....[93]....
        /*0708*/ 	.word	0x00004f80
        /*070c*/ 	.word	0x000000ff
        /*0710*/ 	.word	0x000000c8
        /*0714*/ 	.short	0x010a
        /*0716*/ 	.byte	0x04
	.zero		1


	//   ....[94]....
        /*0718*/ 	.word	0x00004fa0
        /*071c*/ 	.word	0x000000ff
        /*0720*/ 	.word	0x000000d0
        /*0724*/ 	.short	0x010a
        /*0726*/ 	.byte	0x04
	.zero		1


	//   ....[95]....
        /*0728*/ 	.word	0x00004fe0
        /*072c*/ 	.word	0x00000000
        /*0730*/ 	.word	0x000000d8
        /*0734*/ 	.short	0x010a
        /*0736*/ 	.byte	0xff
	.zero		1


	//   ....[96]....
        /*0738*/ 	.word	0x000052e0
        /*073c*/ 	.word	0x00000000
        /*0740*/ 	.word	0x000000f0
        /*0744*/ 	.short	0x010a
        /*0746*/ 	.byte	0xff
	.zero		1


	//   ....[97]....
        /*0748*/ 	.word	0x000053f0
        /*074c*/ 	.word	0x00000000
        /*0750*/ 	.word	0x00000000
        /*0754*/ 	.short	0x0101
        /*0756*/ 	.byte	0xff
	.zero		1


	//   ....[98]....
        /*0758*/ 	.word	0x00005e50
        /*075c*/ 	.word	0x000000ff
        /*0760*/ 	.word	0x000000a0
        /*0764*/ 	.short	0x010a
        /*0766*/ 	.byte	0x30
	.zero		1


	//   ....[99]....
        /*0768*/ 	.word	0x00005e90
        /*076c*/ 	.word	0x0000004f
        /*0770*/ 	.word	0x00000110
        /*0774*/ 	.short	0x010a
        /*0776*/ 	.byte	0xff
	.zero		1


	//   ....[100]....
        /*0778*/ 	.word	0x00005f80
        /*077c*/ 	.word	0x000000ff
        /*0780*/ 	.word	0x000000a0
        /*0784*/ 	.short	0x010a
        /*0786*/ 	.byte	0x30
	.zero		1


	//   ....[101]....
        /*0788*/ 	.word	0x00006130
        /*078c*/ 	.word	0x0000004f
        /*0790*/ 	.word	0x00000110
        /*0794*/ 	.short	0x010a
        /*0796*/ 	.byte	0xff
	.zero		1


	//   ....[102]....
        /*0798*/ 	.word	0x000068a0
        /*079c*/ 	.word	0x00000000
        /*07a0*/ 	.word	0x00000000
        /*07a4*/ 	.short	0x0101
        /*07a6*/ 	.byte	0xff
	.zero		1


	//   ....[103]....
        /*07a8*/ 	.word	0x000068b0
        /*07ac*/ 	.word	0x00000003
        /*07b0*/ 	.word	0x000000a0
        /*07b4*/ 	.short	0x010a
        /*07b6*/ 	.byte	0xff
	.zero		1


	//   ....[104]....
        /*07b8*/ 	.word	0x00006970
        /*07bc*/ 	.word	0x00000003
        /*07c0*/ 	.word	0x000000a0
        /*07c4*/ 	.short	0x010a
        /*07c6*/ 	.byte	0xff
	.zero		1


	//   ....[105]....
        /*07c8*/ 	.word	0x00007270
        /*07cc*/ 	.word	0x00000000
        /*07d0*/ 	.word	0x00000000
        /*07d4*/ 	.short	0x0101
        /*07d6*/ 	.byte	0xff
	.zero		1


	//   ....[106]....
        /*07d8*/ 	.word	0x00007290
        /*07dc*/ 	.word	0x00000003
        /*07e0*/ 	.word	0x000000a0
        /*07e4*/ 	.short	0x010a
        /*07e6*/ 	.byte	0xff
	.zero		1


	//   ....[107]....
        /*07e8*/ 	.word	0x00007340
        /*07ec*/ 	.word	0x00000003
        /*07f0*/ 	.word	0x000000a0
        /*07f4*/ 	.short	0x010a
        /*07f6*/ 	.byte	0xff
	.zero		1


	//   ....[108]....
        /*07f8*/ 	.word	0x00007c40
        /*07fc*/ 	.word	0x00000000
        /*0800*/ 	.word	0x00000000
        /*0804*/ 	.short	0x0101
        /*0806*/ 	.byte	0xff
	.zero		1


	//   ....[109]....
        /*0808*/ 	.word	0x00007c60
        /*080c*/ 	.word	0x00000014
        /*0810*/ 	.word	0x000000a0
        /*0814*/ 	.short	0x010a
        /*0816*/ 	.byte	0xff
	.zero		1


	//   ....[110]....
        /*0818*/ 	.word	0x00007d10
        /*081c*/ 	.word	0x00000014
        /*0820*/ 	.word	0x000000a0
        /*0824*/ 	.short	0x010a
        /*0826*/ 	.byte	0xff
	.zero		1


	//   ....[111]....
        /*0828*/ 	.word	0x00008070
        /*082c*/ 	.word	0x000000ff
        /*0830*/ 	.word	0x00000000
        /*0834*/ 	.short	0x0101
        /*0836*/ 	.byte	0x05
	.zero		1


	//   ....[112]....
        /*0838*/ 	.word	0x00008660
        /*083c*/ 	.word	0x00000003
        /*0840*/ 	.word	0x00000000
        /*0844*/ 	.short	0x0101
        /*0846*/ 	.byte	0xff
	.zero		1


	//   ....[113]....
        /*0848*/ 	.word	0x000088e0
        /*084c*/ 	.word	0x000000ff
        /*0850*/ 	.word	0x00000000
        /*0854*/ 	.short	0x0101
        /*0856*/ 	.byte	0x04
	.zero		1


	//   ....[114]....
        /*0858*/ 	.word	0x00008900
        /*085c*/ 	.word	0x00000004
        /*0860*/ 	.word	0x00000140
        /*0864*/ 	.short	0x010a
        /*0866*/ 	.byte	0xff
	.zero		1


	//   ....[115]....
        /*0868*/ 	.word	0x00008960
        /*086c*/ 	.word	0x00000004
        /*0870*/ 	.word	0x00000050
        /*0874*/ 	.short	0x010a
        /*0876*/ 	.byte	0xff
	.zero		1


	//   ....[116]....
        /*0878*/ 	.word	0x000089b0
        /*087c*/ 	.word	0x00000008
        /*0880*/ 	.word	0x000000f0
        /*0884*/ 	.short	0x010a
        /*0886*/ 	.byte	0xff
	.zero		1


	//   ....[117]....
        /*0888*/ 	.word	0x00008a10
        /*088c*/ 	.word	0x00000000
        /*0890*/ 	.word	0x00000000
        /*0894*/ 	.short	0x010a
        /*0896*/ 	.byte	0xff
	.zero		1


	//   ....[118]....
        /*0898*/ 	.word	0x00008a70
        /*089c*/ 	.word	0x00000000
        /*08a0*/ 	.word	0x00000000
        /*08a4*/ 	.short	0x010a
        /*08a6*/ 	.byte	0xff
	.zero		1


	//   ....[119]....
        /*08a8*/ 	.word	0x00008ad0
        /*08ac*/ 	.word	0x00000000
        /*08b0*/ 	.word	0x00000000
        /*08b4*/ 	.short	0x010a
        /*08b6*/ 	.byte	0xff
	.zero		1


	//   ....[120]....
        /*08b8*/ 	.word	0x00008b30
        /*08bc*/ 	.word	0x00000000
        /*08c0*/ 	.word	0x00000000
        /*08c4*/ 	.short	0x010a
        /*08c6*/ 	.byte	0xff
	.zero		1


	//   ....[121]....
        /*08c8*/ 	.word	0x00008b90
        /*08cc*/ 	.word	0x00000000
        /*08d0*/ 	.word	0x00000000
        /*08d4*/ 	.short	0x010a
        /*08d6*/ 	.byte	0xff
	.zero		1


	//   ....[122]....
        /*08d8*/ 	.word	0x00008bf0
        /*08dc*/ 	.word	0x00000000
        /*08e0*/ 	.word	0x00000000
        /*08e4*/ 	.short	0x010a
        /*08e6*/ 	.byte	0xff
	.zero		1


	//   ....[123]....
        /*08e8*/ 	.word	0x00008c50
        /*08ec*/ 	.word	0x00000000
        /*08f0*/ 	.word	0x00000000
        /*08f4*/ 	.short	0x010a
        /*08f6*/ 	.byte	0xff
	.zero		1


	//   ....[124]....
        /*08f8*/ 	.word	0x00008cb0
        /*08fc*/ 	.word	0x00000000
        /*0900*/ 	.word	0x00000000
        /*0904*/ 	.short	0x010a
        /*0906*/ 	.byte	0xff
	.zero		1


	//   ....[125]....
        /*0908*/ 	.word	0x00008d10
        /*090c*/ 	.word	0x00000000
        /*0910*/ 	.word	0x00000000
        /*0914*/ 	.short	0x010a
        /*0916*/ 	.byte	0xff
	.zero		1


	//   ....[126]....
        /*0918*/ 	.word	0x00008d60
        /*091c*/ 	.word	0x00000000
        /*0920*/ 	.word	0x00000130
        /*0924*/ 	.short	0x010a
        /*0926*/ 	.byte	0xff
	.zero		1


	//   ....[127]....
        /*0928*/ 	.word	0x00008dc0
        /*092c*/ 	.word	0x00000000
        /*0930*/ 	.word	0x00000100
        /*0934*/ 	.short	0x010a
        /*0936*/ 	.byte	0xff
	.zero		1


	//   ....[128]....
        /*0938*/ 	.word	0x00008e10
        /*093c*/ 	.word	0x00000000
        /*0940*/ 	.word	0x000000f0
        /*0944*/ 	.short	0x010a
        /*0946*/ 	.byte	0xff
	.zero		1


	//   ....[129]....
        /*0948*/ 	.word	0x00008e70
        /*094c*/ 	.word	0x00000000
        /*0950*/ 	.word	0x00000100
        /*0954*/ 	.short	0x010a
        /*0956*/ 	.byte	0xff
	.zero		1


	//   ....[130]....
        /*0958*/ 	.word	0x00008ec0
        /*095c*/ 	.word	0x00000000
        /*0960*/ 	.word	0x000000f0
        /*0964*/ 	.short	0x010a
        /*0966*/ 	.byte	0xff
	.zero		1


	//   ....[131]....
        /*0968*/ 	.word	0x00008f20
        /*096c*/ 	.word	0x00000003
        /*0970*/ 	.word	0x00000120
        /*0974*/ 	.short	0x010a
        /*0976*/ 	.byte	0xff
	.zero		1


	//   ....[132]....
        /*0978*/ 	.word	0x00008f80
        /*097c*/ 	.word	0x00000000
        /*0980*/ 	.word	0x00000000
        /*0984*/ 	.short	0x010a
        /*0986*/ 	.byte	0xff
	.zero		1


	//   ....[133]....
        /*0988*/ 	.word	0x00008fe0
        /*098c*/ 	.word	0x00000000
        /*0990*/ 	.word	0x00000000
        /*0994*/ 	.short	0x010a
        /*0996*/ 	.byte	0xff
	.zero		1


	//   ....[134]....
        /*0998*/ 	.word	0x00009040
        /*099c*/ 	.word	0x00000000
        /*09a0*/ 	.word	0x00000000
        /*09a4*/ 	.short	0x010a
        /*09a6*/ 	.byte	0xff
	.zero		1


	//   ....[135]....
        /*09a8*/ 	.word	0x00009090
        /*09ac*/ 	.word	0x00000000
        /*09b0*/ 	.word	0x000000f0
        /*09b4*/ 	.short	0x010a
        /*09b6*/ 	.byte	0xff
	.zero		1


	//   ....[136]....
        /*09b8*/ 	.word	0x000090f0
        /*09bc*/ 	.word	0x00000000
        /*09c0*/ 	.word	0x000000e8
        /*09c4*/ 	.short	0x010a
        /*09c6*/ 	.byte	0xff
	.zero		1


	//   ....[137]....
        /*09c8*/ 	.word	0x00009150
        /*09cc*/ 	.word	0x00000000
        /*09d0*/ 	.word	0x000000c0
        /*09d4*/ 	.short	0x010a
        /*09d6*/ 	.byte	0xff
	.zero		1


	//   ....[138]....
        /*09d8*/ 	.word	0x000091b0
        /*09dc*/ 	.word	0x00000000
        /*09e0*/ 	.word	0x000000c8
        /*09e4*/ 	.short	0x010a
        /*09e6*/ 	.byte	0xff
	.zero		1


	//   ....[139]....
        /*09e8*/ 	.word	0x00009210
        /*09ec*/ 	.word	0x00000000
        /*09f0*/ 	.word	0x000000d0
        /*09f4*/ 	.short	0x010a
        /*09f6*/ 	.byte	0xff
	.zero		1


	//   ....[140]....
        /*09f8*/ 	.word	0x00009270
        /*09fc*/ 	.word	0x00000000
        /*0a00*/ 	.word	0x000000d8
        /*0a04*/ 	.short	0x010a
        /*0a06*/ 	.byte	0xff
	.zero		1


	//   ....[141]....
        /*0a08*/ 	.word	0x000092d0
        /*0a0c*/ 	.word	0x00000000
        /*0a10*/ 	.word	0x000000c0
        /*0a14*/ 	.short	0x010a
        /*0a16*/ 	.byte	0xff
	.zero		1


	//   ....[142]....
        /*0a18*/ 	.word	0x00009330
        /*0a1c*/ 	.word	0x00000000
        /*0a20*/ 	.word	0x000000c8
        /*0a24*/ 	.short	0x010a
        /*0a26*/ 	.byte	0xff
	.zero		1


	//   ....[143]....
        /*0a28*/ 	.word	0x00009390
        /*0a2c*/ 	.word	0x00000000
        /*0a30*/ 	.word	0x000000d0
        /*0a34*/ 	.short	0x010a
        /*0a36*/ 	.byte	0xff
	.zero		1


	//   ....[144]....
        /*0a38*/ 	.word	0x000093e0
        /*0a3c*/ 	.word	0x00000000
        /*0a40*/ 	.word	0x000000f0
        /*0a44*/ 	.short	0x010a
        /*0a46*/ 	.byte	0xff
	.zero		1


	//   ....[145]....
        /*0a48*/ 	.word	0x00009440
        /*0a4c*/ 	.word	0x00000003
        /*0a50*/ 	.word	0x000000a0
        /*0a54*/ 	.short	0x010a
        /*0a56*/ 	.byte	0xff
	.zero		1


	//   ....[146]....
        /*0a58*/ 	.word	0x00009490
        /*0a5c*/ 	.word	0x0000004f
        /*0a60*/ 	.word	0x00000110
        /*0a64*/ 	.short	0x010a
        /*0a66*/ 	.byte	0xff
	.zero		1


	//   ....[147]....
        /*0a68*/ 	.word	0x000094e0
        /*0a6c*/ 	.word	0x00000003
        /*0a70*/ 	.word	0x000000a0
        /*0a74*/ 	.short	0x010a
        /*0a76*/ 	.byte	0xff
	.zero		1


	//   ....[148]....
        /*0a78*/ 	.word	0x00009530
        /*0a7c*/ 	.word	0x00000003
        /*0a80*/ 	.word	0x000000a0
        /*0a84*/ 	.short	0x010a
        /*0a86*/ 	.byte	0xff
	.zero		1


	//   ....[149]....
        /*0a88*/ 	.word	0x00009580
        /*0a8c*/ 	.word	0x00000014
        /*0a90*/ 	.word	0x000000a0
        /*0a94*/ 	.short	0x010a
        /*0a96*/ 	.byte	0xff
	.zero		1


	//----- nvinfo : EIATTR_NUM_MBARRIERS
	.align		4
.L_47:
        /*0a98*/ 	.byte	0x03, 0x38
        /*0a9a*/ 	.short	0x002a


	//----- nvinfo : EIATTR_EXIT_INSTR_OFFSETS
	.align		4
        /*0a9c*/ 	.byte	0x04, 0x1c
        /*0a9e*/ 	.short	(.L_49 - .L_48)


	//   ....[0]....
.L_48:
        /*0aa0*/ 	.word	0x000026a0


	//   ....[1]....
        /*0aa4*/ 	.word	0x00002ba0


	//   ....[2]....
        /*0aa8*/ 	.word	0x00002c00


	//   ....[3]....
        /*0aac*/ 	.word	0x00003ac0


	//   ....[4]....
        /*0ab0*/ 	.word	0x00005010


	//   ....[5]....
        /*0ab4*/ 	.word	0x00005050


	//   ....[6]....
        /*0ab8*/ 	.word	0x000087d0


	//   ....[7]....
        /*0abc*/ 	.word	0x00008850


	//   ....[8]....
        /*0ac0*/ 	.word	0x00008880


	//   ....[9]....
        /*0ac4*/ 	.word	0x000088f0


	//----- nvinfo : EIATTR_MAX_THREADS
	.align		4
.L_49:
        /*0ac8*/ 	.byte	0x04, 0x05
        /*0aca*/ 	.short	(.L_51 - .L_50)
.L_50:
        /*0acc*/ 	.word	0x00000100
        /*0ad0*/ 	.word	0x00000001
        /*0ad4*/ 	.word	0x00000001


	//----- nvinfo : EIATTR_CRS_STACK_SIZE
	.align		4
.L_51:
        /*0ad8*/ 	.byte	0x04, 0x1e
        /*0ada*/ 	.short	(.L_53 - .L_52)
.L_52:
        /*0adc*/ 	.word	0x00000000


	//----- nvinfo : EIATTR_CBANK_PARAM_SIZE
	.align		4
.L_53:
        /*0ae0*/ 	.byte	0x03, 0x19
        /*0ae2*/ 	.short	0x0a00


	//----- nvinfo : EIATTR_PARAM_CBANK
	.align		4
        /*0ae4*/ 	.byte	0x04, 0x0a
        /*0ae6*/ 	.short	(.L_55 - .L_54)
	.align		4
.L_54:
        /*0ae8*/ 	.word	index@(.nv.constant0._ZN7cutlass13device_kernelINS_4gemm6kernel13GemmUniversalIN4cute5tupleIJiiiiEEENS1_10collective13CollectiveMmaINS1_41MainloopSm100TmaUmmaWarpSpecializedSparseILi10ELi2ELi2ENS5_IJNS4_1CILi1EEESB_SB_EEEEENS5_IJNSA_ILi128EEENSA_ILi64EEESF_EEENS_6half_tENS5_IJNS4_6LayoutINS5_IJiNS5_IJNSA_ILi2EEEiEEEiEEENS5_IJlNS5_IJSB_SJ_EEElEEEEENSI_INS5_IJNS5_IJNS5_IJNSA_ILi8EEESJ_SP_EEEiEEENS5_IJNS5_IJNSA_ILi16EEESJ_NSA_ILi4EEEEEEiEEEiEEENS5_IJNS5_IJNS5_IJSE_SS_NSA_ILi2048EEEEEENSA_ILi16384EEEEEENS5_IJNS5_IJSB_NSA_ILi1024EEENSA_ILi32EEEEEElEEElEEEEEEEESH_NS5_IJlSB_lEEENS4_8TiledMMAINS4_8MMA_AtomIJNS4_27SM100_MMA_F16BF16_SS_SPARSEISH_SH_fLi128ELi64ELNS4_4UMMA5MajorE0ELS1D_0ELNS1C_7ScaleInE0ELS1E_0EEEEEENSI_ISC_NS5_IJNSA_ILi0EEES1H_S1H_EEEEENS5_IJNS4_10UnderscoreES1K_S1K_EEEEENS4_13SM90_TMA_LOADENS4_14ComposedLayoutINS4_7SwizzleILi2ELi4ELi3EEENS4_25smem_sparse_ptr_flag_bitsILi2ELi16EEENSI_INS5_IJNS5_IJSB_SP_EEENS5_IJSJ_S12_EEEEEENS5_IJNS5_IJS1H_SF_EEESM_EEEEEEEvNS4_8identityES1N_NS1O_INS1P_ILi3ELi4ELi3EEENS4_18smem_ptr_flag_bitsILi16EEENSI_INS5_IJSP_SF_EEENS5_IJSF_SB_EEEEEEEvS20_EENS_8epilogue10collective18CollectiveEpilogueINS29_23Sm100TmaWarpSpecializedILi4ELi2ELi16ELb1ELb0EEEJSG_NS5_IJNSI_ISE_SB_EENSI_ISS_SB_EEEEEfNS5_IJSB_llEEEfS2H_NS29_6fusion15FusionCallbacksIS2D_NS2I_17LinearCombinationIffffLNS_15FloatRoundStyleE2EEESG_S2G_JEEENS4_5SM1004TMEM4LOAD26SM100_TMEM_LOAD_32dp32b16xES1N_NS1O_INS1P_ILi2ELi5ELi2EEENS22_ILi32EEENSI_INS5_IJS12_ST_EEENS5_IJSB_S12_EEEEEEENS4_39AutoVectorizingCopyWithAssumedAlignmentILi128EEENS4_14SM90_TMA_STOREES2X_S2Z_S2Z_EEEvvEEEEvNT_6ParamsE)
        /*0aec*/ 	.short	0x0380
        /*0aee*/ 	.short	0x0a00


	//----- nvinfo : EIATTR_SW_WAR
	.align		4
.L_55:
        /*0af0*/ 	.byte	0x04, 0x36
        /*0af2*/ 	.short	(.L_57 - .L_56)
.L_56:
        /*0af4*/ 	.word	0x00000008
.L_57:


//--------------------- .nv.callgraph             --------------------------
	.section	.nv.callgraph,"",@"SHT_CUDA_CALLGRAPH"
	.align	4
	.sectionentsize	8
	.align		4
        /*0000*/ 	.word	0x00000000
	.align		4
        /*0004*/ 	.word	0xffffffff
	.align		4
        /*0008*/ 	.word	index@(_ZN7cutlass13device_kernelINS_4gemm6kernel13GemmUniversalIN4cute5tupleIJiiiiEEENS1_10collective13CollectiveMmaINS1_41MainloopSm100TmaUmmaWarpSpecializedSparseILi10ELi2ELi2ENS5_IJNS4_1CILi1EEESB_SB_EEEEENS5_IJNSA_ILi128EEENSA_ILi64EEESF_EEENS_6half_tENS5_IJNS4_6LayoutINS5_IJiNS5_IJNSA_ILi2EEEiEEEiEEENS5_IJlNS5_IJSB_SJ_EEElEEEEENSI_INS5_IJNS5_IJNS5_IJNSA_ILi8EEESJ_SP_EEEiEEENS5_IJNS5_IJNSA_ILi16EEESJ_NSA_ILi4EEEEEEiEEEiEEENS5_IJNS5_IJNS5_IJSE_SS_NSA_ILi2048EEEEEENSA_ILi16384EEEEEENS5_IJNS5_IJSB_NSA_ILi1024EEENSA_ILi32EEEEEElEEElEEEEEEEESH_NS5_IJlSB_lEEENS4_8TiledMMAINS4_8MMA_AtomIJNS4_27SM100_MMA_F16BF16_SS_SPARSEISH_SH_fLi128ELi64ELNS4_4UMMA5MajorE0ELS1D_0ELNS1C_7ScaleInE0ELS1E_0EEEEEENSI_ISC_NS5_IJNSA_ILi0EEES1H_S1H_EEEEENS5_IJNS4_10UnderscoreES1K_S1K_EEEEENS4_13SM90_TMA_LOADENS4_14ComposedLayoutINS4_7SwizzleILi2ELi4ELi3EEENS4_25smem_sparse_ptr_flag_bitsILi2ELi16EEENSI_INS5_IJNS5_IJSB_SP_EEENS5_IJSJ_S12_EEEEEENS5_IJNS5_IJS1H_SF_EEESM_EEEEEEEvNS4_8identityES1N_NS1O_INS1P_ILi3ELi4ELi3EEENS4_18smem_ptr_flag_bitsILi16EEENSI_INS5_IJSP_SF_EEENS5_IJSF_SB_EEEEEEEvS20_EENS_8epilogue10collective18CollectiveEpilogueINS29_23Sm100TmaWarpSpecializedILi4ELi2ELi16ELb1ELb0EEEJSG_NS5_IJNSI_ISE_SB_EENSI_ISS_SB_EEEEEfNS5_IJSB_llEEEfS2H_NS29_6fusion15FusionCallbacksIS2D_NS2I_17LinearCombinationIffffLNS_15FloatRoundStyleE2EEESG_S2G_JEEENS4_5SM1004TMEM4LOAD26SM100_TMEM_LOAD_32dp32b16xES1N_NS1O_INS1P_ILi2ELi5ELi2EEENS22_ILi32EEENSI_INS5_IJS12_ST_EEENS5_IJSB_S12_EEEEEEENS4_39AutoVectorizingCopyWithAssumedAlignmentILi128EEENS4_14SM90_TMA_STOREES2X_S2Z_S2Z_EEEvvEEEEvNT_6ParamsE)
	.align		4
        /*000c*/ 	.word	index@(__assertfail)
	.align		4
        /*0010*/ 	.word	0x00000000
	.align		4
        /*0014*/ 	.word	0xfffffffe
	.align		4
        /*0018*/ 	.word	0x00000000
	.align		4
        /*001c*/ 	.word	0xfffffffd
	.align		4
        /*0020*/ 	.word	0x00000000
	.align		4
        /*0024*/ 	.word	0xfffffffc


//--------------------- .nv.constant4             --------------------------
	.section	.nv.constant4,"a",@progbits
	.align	8
	.align		8
.nv.constant4:
        /*0000*/ 	.dword	__assertfail
	.align		8
        /*0008*/ 	.dword	__unnamed_1
	.align		8
        /*0010*/ 	.dword	__unnamed_2
	.align		8
        /*0018*/ 	.dword	_ZN39_INTERNAL_50c3b65d_4_k_cu_9883ee9a_28094cuda3std3__45__cpo5beginE
	.align		8
        /*0020*/ 	.dword	_ZN39_INTERNAL_50c3b65d_4_k_cu_9883ee9a_28094cuda3std3__45__cpo3endE
	.align		8
        /*0028*/ 	.dword	_ZN39_INTERNAL_50c3b65d_4_k_cu_9883ee9a_28094cuda3std3__45__cpo6cbeginE
	.align		8
        /*0030*/ 	.dword	_ZN39_INTERNAL_50c3b65d_4_k_cu_9883ee9a_28094cuda3std3__45__cpo4cendE
	.align		8
        /*0038*/ 	.dword	_ZN39_INTERNAL_50c3b65d_4_k_cu_9883ee9a_28094cuda3std3__441_GLOBAL__N__50c3b65d_4_k_cu_9883ee9a_28096ignoreE
	.align		8
        /*0040*/ 	.dword	_ZN39_INTERNAL_50c3b65d_4_k_cu_9883ee9a_28094cuda3std3__419piecewise_constructE
	.align		8
        /*0048*/ 	.dword	_ZN39_INTERNAL_50c3b65d_4_k_cu_9883ee9a_28094cuda3std3__48in_placeE
	.align		8
        /*0050*/ 	.dword	_ZN39_INTERNAL_50c3b65d_4_k_cu_9883ee9a_28094cuda3std6ranges3__45__cpo4swapE
	.align		8
        /*0058*/ 	.dword	_ZN39_INTERNAL_50c3b65d_4_k_cu_9883ee9a_28094cuda3std6ranges3__45__cpo9iter_moveE
	.align		8
        /*0060*/ 	.dword	_ZN39_INTERNAL_50c3b65d_4_k_cu_9883ee9a_28094cute7productE
	.align		8
        /*0068*/ 	.dword	_ZN39_INTERNAL_50c3b65d_4_k_cu_9883ee9a_28094cute1_E
	.align		8
        /*0070*/ 	.dword	$str$25
	.align		8
        /*0078*/ 	.dword	$str$26
	.align		8
        /*0080*/ 	.dword	$str$27
	.align		8
        /*0088*/ 	.dword	$str$28


//--------------------- .text._ZN7cutlass13device_kernelINS_4gemm6kernel13GemmUniversalIN4cute5tupleIJiiiiEEENS1_10collective13CollectiveMmaINS1_41MainloopSm100TmaUmmaWarpSpecializedSparseILi10ELi2ELi2ENS5_IJNS4_1CILi1EEESB_SB_EEEEENS5_IJNSA_ILi128EEENSA_ILi64EEESF_EEENS_6half_tENS5_IJNS4_6LayoutINS5_IJiNS5_IJNSA_ILi2EEEiEEEiEEENS5_IJlNS5_IJSB_SJ_EEElEEEEENSI_INS5_IJNS5_IJNS5_IJNSA_ILi8EEESJ_SP_EEEiEEENS5_IJNS5_IJNSA_ILi16EEESJ_NSA_ILi4EEEEEEiEEEiEEENS5_IJNS5_IJNS5_IJSE_SS_NSA_ILi2048EEEEEENSA_ILi16384EEEEEENS5_IJNS5_IJSB_NSA_ILi1024EEENSA_ILi32EEEEEElEEElEEEEEEEESH_NS5_IJlSB_lEEENS4_8TiledMMAINS4_8MMA_AtomIJNS4_27SM100_MMA_F16BF16_SS_SPARSEISH_SH_fLi128ELi64ELNS4_4UMMA5MajorE0ELS1D_0ELNS1C_7ScaleInE0ELS1E_0EEEEEENSI_ISC_NS5_IJNSA_ILi0EEES1H_S1H_EEEEENS5_IJNS4_10UnderscoreES1K_S1K_EEEEENS4_13SM90_TMA_LOADENS4_14ComposedLayoutINS4_7SwizzleILi2ELi4ELi3EEENS4_25smem_sparse_ptr_flag_bitsILi2ELi16EEENSI_INS5_IJNS5_IJSB_SP_EEENS5_IJSJ_S12_EEEEEENS5_IJNS5_IJS1H_SF_EEESM_EEEEEEEvNS4_8identityES1N_NS1O_INS1P_ILi3ELi4ELi3EEENS4_18smem_ptr_flag_bitsILi16EEENSI_INS5_IJSP_SF_EEENS5_IJSF_SB_EEEEEEEvS20_EENS_8epilogue10collective18CollectiveEpilogueINS29_23Sm100TmaWarpSpecializedILi4ELi2ELi16ELb1ELb0EEEJSG_NS5_IJNSI_ISE_SB_EENSI_ISS_SB_EEEEEfNS5_IJSB_llEEEfS2H_NS29_6fusion15FusionCallbacksIS2D_NS2I_17LinearCombinationIffffLNS_15FloatRoundStyleE2EEESG_S2G_JEEENS4_5SM1004TMEM4LOAD26SM100_TMEM_LOAD_32dp32b16xES1N_NS1O_INS1P_ILi2ELi5ELi2EEENS22_ILi32EEENSI_INS5_IJS12_ST_EEENS5_IJSB_S12_EEEEEEENS4_39AutoVectorizingCopyWithAssumedAlignmentILi128EEENS4_14SM90_TMA_STOREES2X_S2Z_S2Z_EEEvvEEEEvNT_6ParamsE --------------------------
	.section	.text._ZN7cutlass13device_kernelINS_4gemm6kernel13GemmUniversalIN4cute5tupleIJiiiiEEENS1_10collective13CollectiveMmaINS1_41MainloopSm100TmaUmmaWarpSpecializedSparseILi10ELi2ELi2ENS5_IJNS4_1CILi1EEESB_SB_EEEEENS5_IJNSA_ILi128EEENSA_ILi64EEESF_EEENS_6half_tENS5_IJNS4_6LayoutINS5_IJiNS5_IJNSA_ILi2EEEiEEEiEEENS5_IJlNS5_IJSB_SJ_EEElEEEEENSI_INS5_IJNS5_IJNS5_IJNSA_ILi8EEESJ_SP_EEEiEEENS5_IJNS5_IJNSA_ILi16EEESJ_NSA_ILi4EEEEEEiEEEiEEENS5_IJNS5_IJNS5_IJSE_SS_NSA_ILi2048EEEEEENSA_ILi16384EEEEEENS5_IJNS5_IJSB_NSA_ILi1024EEENSA_ILi32EEEEEElEEElEEEEEEEESH_NS5_IJlSB_lEEENS4_8TiledMMAINS4_8MMA_AtomIJNS4_27SM100_MMA_F16BF16_SS_SPARSEISH_SH_fLi128ELi64ELNS4_4UMMA5MajorE0ELS1D_0ELNS1C_7ScaleInE0ELS1E_0EEEEEENSI_ISC_NS5_IJNSA_ILi0EEES1H_S1H_EEEEENS5_IJNS4_10UnderscoreES1K_S1K_EEEEENS4_13SM90_TMA_LOADENS4_14ComposedLayoutINS4_7SwizzleILi2ELi4ELi3EEENS4_25smem_sparse_ptr_flag_bitsILi2ELi16EEENSI_INS5_IJNS5_IJSB_SP_EEENS5_IJSJ_S12_EEEEEENS5_IJNS5_IJS1H_SF_EEESM_EEEEEEEvNS4_8identityES1N_NS1O_INS1P_ILi3ELi4ELi3EEENS4_18smem_ptr_flag_bitsILi16EEENSI_INS5_IJSP_SF_EEENS5_IJSF_SB_EEEEEEEvS20_EENS_8epilogue10collective18CollectiveEpilogueINS29_23Sm100TmaWarpSpecializedILi4ELi2ELi16ELb1ELb0EEEJSG_NS5_IJNSI_ISE_SB_EENSI_ISS_SB_EEEEEfNS5_IJSB_llEEEfS2H_NS29_6fusion15FusionCallbacksIS2D_NS2I_17LinearCombinationIffffLNS_15FloatRoundStyleE2EEESG_S2G_JEEENS4_5SM1004TMEM4LOAD26SM100_TMEM_LOAD_32dp32b16xES1N_NS1O_INS1P_ILi2ELi5ELi2EEENS22_ILi32EEENSI_INS5_IJS12_ST_EEENS5_IJSB_S12_EEEEEEENS4_39AutoVectorizingCopyWithAssumedAlignmentILi128EEENS4_14SM90_TMA_STOREES2X_S2Z_S2Z_EEEvvEEEEvNT_6ParamsE,"ax",@progbits
	.align	128
.text._ZN7cutlass13device_kernelINS_4gemm6kernel13GemmUniversalIN4cute5tupleIJiiiiEEENS1_10collective13CollectiveMmaINS1_41MainloopSm100TmaUmmaWarpSpecializedSparseILi10ELi2ELi2ENS5_IJNS4_1CILi1EEESB_SB_EEEEENS5_IJNSA_ILi128EEENSA_ILi64EEESF_EEENS_6half_tENS5_IJNS4_6LayoutINS5_IJiNS5_IJNSA_ILi2EEEiEEEiEEENS5_IJlNS5_IJSB_SJ_EEElEEEEENSI_INS5_IJNS5_IJNS5_IJNSA_ILi8EEESJ_SP_EEEiEEENS5_IJNS5_IJNSA_ILi16EEESJ_NSA_ILi4EEEEEEiEEEiEEENS5_IJNS5_IJNS5_IJSE_SS_NSA_ILi2048EEEEEENSA_ILi16384EEEEEENS5_IJNS5_IJSB_NSA_ILi1024EEENSA_ILi32EEEEEElEEElEEEEEEEESH_NS5_IJlSB_lEEENS4_8TiledMMAINS4_8MMA_AtomIJNS4_27SM100_MMA_F16BF16_SS_SPARSEISH_SH_fLi128ELi64ELNS4_4UMMA5MajorE0ELS1D_0ELNS1C_7ScaleInE0ELS1E_0EEEEEENSI_ISC_NS5_IJNSA_ILi0EEES1H_S1H_EEEEENS5_IJNS4_10UnderscoreES1K_S1K_EEEEENS4_13SM90_TMA_LOADENS4_14ComposedLayoutINS4_7SwizzleILi2ELi4ELi3EEENS4_25smem_sparse_ptr_flag_bitsILi2ELi16EEENSI_INS5_IJNS5_IJSB_SP_EEENS5_IJSJ_S12_EEEEEENS5_IJNS5_IJS1H_SF_EEESM_EEEEEEEvNS4_8identityES1N_NS1O_INS1P_ILi3ELi4ELi3EEENS4_18smem_ptr_flag_bitsILi16EEENSI_INS5_IJSP_SF_EEENS5_IJSF_SB_EEEEEEEvS20_EENS_8epilogue10collective18CollectiveEpilogueINS29_23Sm100TmaWarpSpecializedILi4ELi2ELi16ELb1ELb0EEEJSG_NS5_IJNSI_ISE_SB_EENSI_ISS_SB_EEEEEfNS5_IJSB_llEEEfS2H_NS29_6fusion15FusionCallbacksIS2D_NS2I_17LinearCombinationIffffLNS_15FloatRoundStyleE2EEESG_S2G_JEEENS4_5SM1004TMEM4LOAD26SM100_TMEM_LOAD_32dp32b16xES1N_NS1O_INS1P_ILi2ELi5ELi2EEENS22_ILi32EEENSI_INS5_IJS12_ST_EEENS5_IJSB_S12_EEEEEEENS4_39AutoVectorizingCopyWithAssumedAlignmentILi128EEENS4_14SM90_TMA_STOREES2X_S2Z_S2Z_EEEvvEEEEvNT_6ParamsE:
        .type           _ZN7cutlass13device_kernelINS_4gemm6kernel13GemmUniversalIN4cute5tupleIJiiiiEEENS1_10collective13CollectiveMmaINS1_41MainloopSm100TmaUmmaWarpSpecializedSparseILi10ELi2ELi2ENS5_IJNS4_1CILi1EEESB_SB_EEEEENS5_IJNSA_ILi128EEENSA_ILi64EEESF_EEENS_6half_tENS5_IJNS4_6LayoutINS5_IJiNS5_IJNSA_ILi2EEEiEEEiEEENS5_IJlNS5_IJSB_SJ_EEElEEEEENSI_INS5_IJNS5_IJNS5_IJNSA_ILi8EEESJ_SP_EEEiEEENS5_IJNS5_IJNSA_ILi16EEESJ_NSA_ILi4EEEEEEiEEEiEEENS5_IJNS5_IJNS5_IJSE_SS_NSA_ILi2048EEEEEENSA_ILi16384EEEEEENS5_IJNS5_IJSB_NSA_ILi1024EEENSA_ILi32EEEEEElEEElEEEEEEEESH_NS5_IJlSB_lEEENS4_8TiledMMAINS4_8MMA_AtomIJNS4_27SM100_MMA_F16BF16_SS_SPARSEISH_SH_fLi128ELi64ELNS4_4UMMA5MajorE0ELS1D_0ELNS1C_7ScaleInE0ELS1E_0EEEEEENSI_ISC_NS5_IJNSA_ILi0EEES1H_S1H_EEEEENS5_IJNS4_10UnderscoreES1K_S1K_EEEEENS4_13SM90_TMA_LOADENS4_14ComposedLayoutINS4_7SwizzleILi2ELi4ELi3EEENS4_25smem_sparse_ptr_flag_bitsILi2ELi16EEENSI_INS5_IJNS5_IJSB_SP_EEENS5_IJSJ_S12_EEEEEENS5_IJNS5_IJS1H_SF_EEESM_EEEEEEEvNS4_8identityES1N_NS1O_INS1P_ILi3ELi4ELi3EEENS4_18smem_ptr_flag_bitsILi16EEENSI_INS5_IJSP_SF_EEENS5_IJSF_SB_EEEEEEEvS20_EENS_8epilogue10collective18CollectiveEpilogueINS29_23Sm100TmaWarpSpecializedILi4ELi2ELi16ELb1ELb0EEEJSG_NS5_IJNSI_ISE_SB_EENSI_ISS_SB_EEEEEfNS5_IJSB_llEEEfS2H_NS29_6fusion15FusionCallbacksIS2D_NS2I_17LinearCombinationIffffLNS_15FloatRoundStyleE2EEESG_S2G_JEEENS4_5SM1004TMEM4LOAD26SM100_TMEM_LOAD_32dp32b16xES1N_NS1O_INS1P_ILi2ELi5ELi2EEENS22_ILi32EEENSI_INS5_IJS12_ST_EEENS5_IJSB_S12_EEEEEEENS4_39AutoVectorizingCopyWithAssumedAlignmentILi128EEENS4_14SM90_TMA_STOREES2X_S2Z_S2Z_EEEvvEEEEvNT_6ParamsE,@function
        .size           _ZN7cutlass13device_kernelINS_4gemm6kernel13GemmUniversalIN4cute5tupleIJiiiiEEENS1_10collective13CollectiveMmaINS1_41MainloopSm100TmaUmmaWarpSpecializedSparseILi10ELi2ELi2ENS5_IJNS4_1CILi1EEESB_SB_EEEEENS5_IJNSA_ILi128EEENSA_ILi64EEESF_EEENS_6half_tENS5_IJNS4_6LayoutINS5_IJiNS5_IJNSA_ILi2EEEiEEEiEEENS5_IJlNS5_IJSB_SJ_EEElEEEEENSI_INS5_IJNS5_IJNS5_IJNSA_ILi8EEESJ_SP_EEEiEEENS5_IJNS5_IJNSA_ILi16EEESJ_NSA_ILi4EEEEEEiEEEiEEENS5_IJNS5_IJNS5_IJSE_SS_NSA_ILi2048EEEEEENSA_ILi16384EEEEEENS5_IJNS5_IJSB_NSA_ILi1024EEENSA_ILi32EEEEEElEEElEEEEEEEESH_NS5_IJlSB_lEEENS4_8TiledMMAINS4_8MMA_AtomIJNS4_27SM100_MMA_F16BF16_SS_SPARSEISH_SH_fLi128ELi64ELNS4_4UMMA5MajorE0ELS1D_0ELNS1C_7ScaleInE0ELS1E_0EEEEEENSI_ISC_NS5_IJNSA_ILi0EEES1H_S1H_EEEEENS5_IJNS4_10UnderscoreES1K_S1K_EEEEENS4_13SM90_TMA_LOADENS4_14ComposedLayoutINS4_7SwizzleILi2ELi4ELi3EEENS4_25smem_sparse_ptr_flag_bitsILi2ELi16EEENSI_INS5_IJNS5_IJSB_SP_EEENS5_IJSJ_S12_EEEEEENS5_IJNS5_IJS1H_SF_EEESM_EEEEEEEvNS4_8identityES1N_NS1O_INS1P_ILi3ELi4ELi3EEENS4_18smem_ptr_flag_bitsILi16EEENSI_INS5_IJSP_SF_EEENS5_IJSF_SB_EEEEEEEvS20_EENS_8epilogue10collective18CollectiveEpilogueINS29_23Sm100TmaWarpSpecializedILi4ELi2ELi16ELb1ELb0EEEJSG_NS5_IJNSI_ISE_SB_EENSI_ISS_SB_EEEEEfNS5_IJSB_llEEEfS2H_NS29_6fusion15FusionCallbacksIS2D_NS2I_17LinearCombinationIffffLNS_15FloatRoundStyleE2EEESG_S2G_JEEENS4_5SM1004TMEM4LOAD26SM100_TMEM_LOAD_32dp32b16xES1N_NS1O_INS1P_ILi2ELi5ELi2EEENS22_ILi32EEENSI_INS5_IJS12_ST_EEENS5_IJSB_S12_EEEEEEENS4_39AutoVectorizingCopyWithAssumedAlignmentILi128EEENS4_14SM90_TMA_STOREES2X_S2Z_S2Z_EEEvvEEEEvNT_6ParamsE,(.L_x_182 - _ZN7cutlass13device_kernelINS_4gemm6kernel13GemmUniversalIN4cute5tupleIJiiiiEEENS1_10collective13CollectiveMmaINS1_41MainloopSm100TmaUmmaWarpSpecializedSparseILi10ELi2ELi2ENS5_IJNS4_1CILi1EEESB_SB_EEEEENS5_IJNSA_ILi128EEENSA_ILi64EEESF_EEENS_6half_tENS5_IJNS4_6LayoutINS5_IJiNS5_IJNSA_ILi2EEEiEEEiEEENS5_IJlNS5_IJSB_SJ_EEElEEEEENSI_INS5_IJNS5_IJNS5_IJNSA_ILi8EEESJ_SP_EEEiEEENS5_IJNS5_IJNSA_ILi16EEESJ_NSA_ILi4EEEEEEiEEEiEEENS5_IJNS5_IJNS5_IJSE_SS_NSA_ILi2048EEEEEENSA_ILi16384EEEEEENS5_IJNS5_IJSB_NSA_ILi1024EEENSA_ILi32EEEEEElEEElEEEEEEEESH_NS5_IJlSB_lEEENS4_8TiledMMAINS4_8MMA_AtomIJNS4_27SM100_MMA_F16BF16_SS_SPARSEISH_SH_fLi128ELi64ELNS4_4UMMA5MajorE0ELS1D_0ELNS1C_7ScaleInE0ELS1E_0EEEEEENSI_ISC_NS5_IJNSA_ILi0EEES1H_S1H_EEEEENS5_IJNS4_10UnderscoreES1K_S1K_EEEEENS4_13SM90_TMA_LOADENS4_14ComposedLayoutINS4_7SwizzleILi2ELi4ELi3EEENS4_25smem_sparse_ptr_flag_bitsILi2ELi16EEENSI_INS5_IJNS5_IJSB_SP_EEENS5_IJSJ_S12_EEEEEENS5_IJNS5_IJS1H_SF_EEESM_EEEEEEEvNS4_8identityES1N_NS1O_INS1P_ILi3ELi4ELi3EEENS4_18smem_ptr_flag_bitsILi16EEENSI_INS5_IJSP_SF_EEENS5_IJSF_SB_EEEEEEEvS20_EENS_8epilogue10collective18CollectiveEpilogueINS29_23Sm100TmaWarpSpecializedILi4ELi2ELi16ELb1ELb0EEEJSG_NS5_IJNSI_ISE_SB_EENSI_ISS_SB_EEEEEfNS5_IJSB_llEEEfS2H_NS29_6fusion15FusionCallbacksIS2D_NS2I_17LinearCombinationIffffLNS_15FloatRoundStyleE2EEESG_S2G_JEEENS4_5SM1004TMEM4LOAD26SM100_TMEM_LOAD_32dp32b16xES1N_NS1O_INS1P_ILi2ELi5ELi2EEENS22_ILi32EEENSI_INS5_IJS12_ST_EEENS5_IJSB_S12_EEEEEEENS4_39AutoVectorizingCopyWithAssumedAlignmentILi128EEENS4_14SM90_TMA_STOREES2X_S2Z_S2Z_EEEvvEEEEvNT_6ParamsE)
        .other          _ZN7cutlass13device_kernelINS_4gemm6kernel13GemmUniversalIN4cute5tupleIJiiiiEEENS1_10collective13CollectiveMmaINS1_41MainloopSm100TmaUmmaWarpSpecializedSparseILi10ELi2ELi2ENS5_IJNS4_1CILi1EEESB_SB_EEEEENS5_IJNSA_ILi128EEENSA_ILi64EEESF_EEENS_6half_tENS5_IJNS4_6LayoutINS5_IJiNS5_IJNSA_ILi2EEEiEEEiEEENS5_IJlNS5_IJSB_SJ_EEElEEEEENSI_INS5_IJNS5_IJNS5_IJNSA_ILi8EEESJ_SP_EEEiEEENS5_IJNS5_IJNSA_ILi16EEESJ_NSA_ILi4EEEEEEiEEEiEEENS5_IJNS5_IJNS5_IJSE_SS_NSA_ILi2048EEEEEENSA_ILi16384EEEEEENS5_IJNS5_IJSB_NSA_ILi1024EEENSA_ILi32EEEEEElEEElEEEEEEEESH_NS5_IJlSB_lEEENS4_8TiledMMAINS4_8MMA_AtomIJNS4_27SM100_MMA_F16BF16_SS_SPARSEISH_SH_fLi128ELi64ELNS4_4UMMA5MajorE0ELS1D_0ELNS1C_7ScaleInE0ELS1E_0EEEEEENSI_ISC_NS5_IJNSA_ILi0EEES1H_S1H_EEEEENS5_IJNS4_10UnderscoreES1K_S1K_EEEEENS4_13SM90_TMA_LOADENS4_14ComposedLayoutINS4_7SwizzleILi2ELi4ELi3EEENS4_25smem_sparse_ptr_flag_bitsILi2ELi16EEENSI_INS5_IJNS5_IJSB_SP_EEENS5_IJSJ_S12_EEEEEENS5_IJNS5_IJS1H_SF_EEESM_EEEEEEEvNS4_8identityES1N_NS1O_INS1P_ILi3ELi4ELi3EEENS4_18smem_ptr_flag_bitsILi16EEENSI_INS5_IJSP_SF_EEENS5_IJSF_SB_EEEEEEEvS20_EENS_8epilogue10collective18CollectiveEpilogueINS29_23Sm100TmaWarpSpecializedILi4ELi2ELi16ELb1ELb0EEEJSG_NS5_IJNSI_ISE_SB_EENSI_ISS_SB_EEEEEfNS5_IJSB_llEEEfS2H_NS29_6fusion15FusionCallbacksIS2D_NS2I_17LinearCombinationIffffLNS_15FloatRoundStyleE2EEESG_S2G_JEEENS4_5SM1004TMEM4LOAD26SM100_TMEM_LOAD_32dp32b16xES1N_NS1O_INS1P_ILi2ELi5ELi2EEENS22_ILi32EEENSI_INS5_IJS12_ST_EEENS5_IJSB_S12_EEEEEEENS4_39AutoVectorizingCopyWithAssumedAlignmentILi128EEENS4_14SM90_TMA_STOREES2X_S2Z_S2Z_EEEvvEEEEvNT_6ParamsE,@"STO_CUDA_ENTRY STV_DEFAULT"
_ZN7cutlass13device_kernelINS_4gemm6kernel13GemmUniversalIN4cute5tupleIJiiiiEEENS1_10collective13CollectiveMmaINS1_41MainloopSm100TmaUmmaWarpSpecializedSparseILi10ELi2ELi2ENS5_IJNS4_1CILi1EEESB_SB_EEEEENS5_IJNSA_ILi128EEENSA_ILi64EEESF_EEENS_6half_tENS5_IJNS4_6LayoutINS5_IJiNS5_IJNSA_ILi2EEEiEEEiEEENS5_IJlNS5_IJSB_SJ_EEElEEEEENSI_INS5_IJNS5_IJNS5_IJNSA_ILi8EEESJ_SP_EEEiEEENS5_IJNS5_IJNSA_ILi16EEESJ_NSA_ILi4EEEEEEiEEEiEEENS5_IJNS5_IJNS5_IJSE_SS_NSA_ILi2048EEEEEENSA_ILi16384EEEEEENS5_IJNS5_IJSB_NSA_ILi1024EEENSA_ILi32EEEEEElEEElEEEEEEEESH_NS5_IJlSB_lEEENS4_8TiledMMAINS4_8MMA_AtomIJNS4_27SM100_MMA_F16BF16_SS_SPARSEISH_SH_fLi128ELi64ELNS4_4UMMA5MajorE0ELS1D_0ELNS1C_7ScaleInE0ELS1E_0EEEEEENSI_ISC_NS5_IJNSA_ILi0EEES1H_S1H_EEEEENS5_IJNS4_10UnderscoreES1K_S1K_EEEEENS4_13SM90_TMA_LOADENS4_14ComposedLayoutINS4_7SwizzleILi2ELi4ELi3EEENS4_25smem_sparse_ptr_flag_bitsILi2ELi16EEENSI_INS5_IJNS5_IJSB_SP_EEENS5_IJSJ_S12_EEEEEENS5_IJNS5_IJS1H_SF_EEESM_EEEEEEEvNS4_8identityES1N_NS1O_INS1P_ILi3ELi4ELi3EEENS4_18smem_ptr_flag_bitsILi16EEENSI_INS5_IJSP_SF_EEENS5_IJSF_SB_EEEEEEEvS20_EENS_8epilogue10collective18CollectiveEpilogueINS29_23Sm100TmaWarpSpecializedILi4ELi2ELi16ELb1ELb0EEEJSG_NS5_IJNSI_ISE_SB_EENSI_ISS_SB_EEEEEfNS5_IJSB_llEEEfS2H_NS29_6fusion15FusionCallbacksIS2D_NS2I_17LinearCombinationIffffLNS_15FloatRoundStyleE2EEESG_S2G_JEEENS4_5SM1004TMEM4LOAD26SM100_TMEM_LOAD_32dp32b16xES1N_NS1O_INS1P_ILi2ELi5ELi2EEENS22_ILi32EEENSI_INS5_IJS12_ST_EEENS5_IJSB_S12_EEEEEEENS4_39AutoVectorizingCopyWithAssumedAlignmentILi128EEENS4_14SM90_TMA_STOREES2X_S2Z_S2Z_EEEvvEEEEvNT_6ParamsE:
[----:B------:R-:W1:Y:S01]  /*0000*/  LDC R1, c[0x0][0x37c] ;  /* 0x0000df00ff017b82 */ /* 0x000e620000000800 */
[----:B------:R-:W2:Y:S01]  /*0010*/  S2R R72, SR_TID.X ;  /* 0x0000000000487919 */ /* 0x000ea20000002100 */
[----:B------:R-:W3:Y:S01]  /*0020*/  LDCU.64 UR4, c[0x0][0xa90] ;  /* 0x00015200ff0477ac */ /* 0x000ee20008000a00 */
[----:B------:R-:W-:Y:S02]  /*0030*/  PRMT R59, RZ, 0x7610, R59 ;  /* 0x00007610ff3b7816 */ /* 0x000fe4000000003b */
[----:B------:R-:W-:Y:S01]  /*0040*/  ELECT P4, URZ, PT ;  /* 0x0000000000ff782f */ /* 0x000fe20003880000 */
[----:B------:R-:W4:Y:S01]  /*0050*/  LDCU.64 UR38, c[0x0][0x358] ;  /* 0x00006b00ff2677ac */ /* 0x000f220008000a00 */
[----:B---3--:R-:W-:-:S04]  /*0060*/  UISETP.NE.U32.AND UP0, UPT, UR4, URZ, UPT ;  /* 0x000000ff0400728c */ /* 0x008fc8000bf05070 */
[----:B------:R-:W-:Y:S01]  /*0070*/  UISETP.NE.AND.EX UP0, UPT, UR5, URZ, UPT, UP0 ;  /* 0x000000ff0500728c */ /* 0x000fe2000bf05300 */
[----:B--2---:R-:W-:-:S05]  /*0080*/  SHF.R.U32.HI R63, RZ, 0x5, R72 ;  /* 0x00000005ff3f7819 */ /* 0x004fca0000011648 */
[----:B------:R-:W2:Y:S02]  /*0090*/  SHFL.IDX PT, R0, R63, RZ, 0x1f ;  /* 0x00001fff3f007589 */ /* 0x000ea400000e0000 */
[----:B--2---:R-:W-:Y:S01]  /*00a0*/  R2UR UR8, R0 ;  /* 0x00000000000872ca */ /* 0x004fe200000e0000 */
[----:B-1--4-:R-:W-:-:S14]  /*00b0*/  BRA.U UP0, `(.L_x_0) ;  /* 0x00000001002c7547 */ /* 0x012fdc000b800000 */
[----:B------:R-:W1:Y:S02]  /*00c0*/  LDCU.64 UR6, c[0x0][0xa88] ;  /* 0x00015100ff0677ac */ /* 0x000e640008000a00 */
[----:B-1----:R-:W-:-:S04]  /*00d0*/  UISETP.NE.U32.AND UP0, UPT, UR6, URZ, UPT ;  /* 0x000000ff0600728c */ /* 0x002fc8000bf05070 */
[----:B------:R-:W-:-:S09]  /*00e0*/  UISETP.NE.AND.EX UP0, UPT, UR7, URZ, UPT, UP0 ;  /* 0x000000ff0700728c */ /* 0x000fd2000bf05300 */
[----:B------:R-:W-:Y:S05]  /*00f0*/  BRA.U !UP0, `(.L_x_1) ;  /* 0x0000000108107547 */ /* 0x000fea000b800000 */
[----:B------:R-:W1:Y:S02]  /*0100*/  LDC.64 R2, c[0x0][0xa88] ;  /* 0x0002a200ff027b82 */ /* 0x000e640000000a00 */
[----:B-1----:R1:W5:Y:S01]  /*0110*/  LDG.E R35, desc[UR38][R2.64] ;  /* 0x0000002602237981 */ /* 0x002362000c1e1900 */
[----:B------:R-:W-:Y:S01]  /*0120*/  HFMA2 R59, -RZ, RZ, 0, 5.9604644775390625e-08 ;  /* 0x00000001ff3b7431 */ /* 0x000fe200000001ff */
[----:B------:R-:W-:Y:S05]  /*0130*/  BRA `(.L_x_0) ;  /* 0x00000000000c7947 */ /* 0x000fea0003800000 */
.L_x_1:
[----:B------:R-:W1:Y:S01]  /*0140*/  LDCU UR6, c[0x0][0xa80] ;  /* 0x00015000ff0677ac */ /* 0x000e620008000800 */
[----:B------:R-:W-:Y:S01]  /*0150*/  HFMA2 R59, -RZ, RZ, 0, 5.9604644775390625e-08 ;  /* 0x00000001ff3b7431 */ /* 0x000fe200000001ff */
[----:B-1----:R-:W-:-:S07]  /*0160*/  MOV R35, UR6 ;  /* 0x0000000600237c02 */ /* 0x002fce0008000f00 */
.L_x_0:
[----:B------:R-:W2:Y:S02]  /*0170*/  LDCU.64 UR6, c[0x0][0xab0] ;  /* 0x00015600ff0677ac */ /* 0x000ea40008000a00 */
[----:B--2---:R-:W-:-:S04]  /*0180*/  UISETP.NE.U32.AND UP0, UPT, UR6, URZ, UPT ;  /* 0x000000ff0600728c */ /* 0x004fc8000bf05070 */
[----:B------:R-:W-:-:S09]  /*0190*/  UISETP.NE.AND.EX UP0, UPT, UR7, URZ, UPT, UP0 ;  /* 0x000000ff0700728c */ /* 0x000fd2000bf05300 */
[----:B------:R-:W-:Y:S05]  /*01a0*/  BRA.U UP0, `(.L_x_2) ;  /* 0x0000000100247547 */ /* 0x000fea000b800000 */
[----:B------:R-:W2:Y:S02]  /*01b0*/  LDCU.64 UR6, c[0x0][0xaa8] ;  /* 0x00015500ff0677ac */ /* 0x000ea40008000a00 */
[----:B--2---:R-:W-:-:S04]  /*01c0*/  UISETP.NE.U32.AND UP0, UPT, UR6, URZ, UPT ;  /* 0x000000ff0600728c */ /* 0x004fc8000bf05070 */
[----:B------:R-:W-:-:S09]  /*01d0*/  UISETP.NE.AND.EX UP0, UPT, UR7, URZ, UPT, UP0 ;  /* 0x000000ff0700728c */ /* 0x000fd2000bf05300 */
[----:B------:R-:W-:Y:S05]  /*01e0*/  BRA.U !UP0, `(.L_x_3) ;  /* 0x00000001080c7547 */ /* 0x000fea000b800000 */
[----:B------:R-:W2:Y:S02]  /*01f0*/  LDC.64 R32, c[0x0][0xaa8] ;  /* 0x0002aa00ff207b82 */ /* 0x000ea40000000a00 */
[----:B--2---:R2:W5:Y:S01]  /*0200*/  LDG.E R32, desc[UR38][R32.64] ;  /* 0x0000002620207981 */ /* 0x004562000c1e1900 */
[----:B------:R-:W-:Y:S05]  /*0210*/  BRA `(.L_x_2) ;  /* 0x0000000000087947 */ /* 0x000fea0003800000 */
.L_x_3:
[----:B------:R-:W2:Y:S02]  /*0220*/  LDCU UR6, c[0x0][0xaa0] ;  /* 0x00015400ff0677ac */ /* 0x000ea40008000800 */
[----:B--2---:R-:W-:Y:S02]  /*0230*/  MOV R32, UR6 ;  /* 0x0000000600207c02 */ /* 0x004fe40008000f00 */
.L_x_2:
[----:B------:R-:W-:Y:S01]  /*0240*/  IMAD.U32 R0, RZ, RZ, UR8 ;  /* 0x00000008ff007e24 */ /* 0x000fe2000f8e00ff */
[----:B------:R-:W-:Y:S04]  /*0250*/  BSSY.RECONVERGENT B0, `(.L_x_4) ;  /* 0x000000f000007945 */ /* 0x000fe80003800200 */
[C---:B------:R-:W-:Y:S02]  /*0260*/  ISETP.NE.OR P1, PT, R0.reuse, 0x1, !P4 ;  /* 0x000000010000780c */ /* 0x040fe40006725670 */
[----:B------:R-:W-:-:S11]  /*0270*/  ISETP.NE.OR P0, PT, R0, 0x3, !P4 ;  /* 0x000000030000780c */ /* 0x000fd60006705670 */
[----:B------:R-:W-:Y:S05]  /*0280*/  @P1 BRA `(.L_x_5) ;  /* 0x00000000002c1947 */ /* 0x000fea0003800000 */
[----:B------:R-:W3:Y:S02]  /*0290*/  LDCU.64 UR6, c[0x0][0x348] ;  /* 0x00006900ff0677ac */ /* 0x000ee40008000a00 */
[----:B---3--:R-:W-:Y:S02]  /*02a0*/  UIADD3 UR12, UP2, UPT, UR6, 0x80, URZ ;  /* 0x00000080060c7890 */ /* 0x008fe4000ff5e0ff */
[----:B------:R-:W-:Y:S02]  /*02b0*/  UIADD3 UR10, UP1, UPT, UR6, 0x280, URZ ;  /* 0x00000280060a7890 */ /* 0x000fe4000ff3e0ff */
[----:B------:R-:W-:Y:S02]  /*02c0*/  UIADD3 UR6, UP0, UPT, UR6, 0x180, URZ ;  /* 0x0000018006067890 */ /* 0x000fe4000ff1e0ff */
[----:B------:R-:W-:Y:S02]  /*02d0*/  UIADD3.X UR13, UPT, UPT, URZ, UR7, URZ, UP2, !UPT ;  /* 0x00000007ff0d7290 */ /* 0x000fe400097fe4ff */
[----:B------:R-:W-:-:S02]  /*02e0*/  UIADD3.X UR11, UPT, UPT, URZ, UR7, URZ, UP1, !UPT ;  /* 0x00000007ff0b7290 */ /* 0x000fc40008ffe4ff */
[----:B------:R-:W-:-:S05]  /*02f0*/  UIADD3.X UR7, UPT, UPT, URZ, UR7, URZ, UP0, !UPT ;  /* 0x00000007ff077290 */ /* 0x000fca00087fe4ff */
[----:B------:R3:W-:Y:S02]  /*0300*/  UTMACCTL.PF [UR12] ;  /* 0x000000000c0079b9 */ /* 0x0007e40008040000 */
[----:B------:R3:W-:Y:S02]  /*0310*/  UTMACCTL.PF [UR10] ;  /* 0x000000000a0079b9 */ /* 0x0007e40008040000 */
[----:B------:R3:W-:Y:S02]  /*0320*/  UTMACCTL.PF [UR6] ;  /* 0x00000000060079b9 */ /* 0x0007e40008040000 */
[----:B---3--:R-:W-:Y:S01]  /*0330*/  NOP ;  /* 0x0000000000007918 */ /* 0x008fe20000000000 */
.L_x_5:
[----:B------:R-:W-:Y:S05]  /*0340*/  BSYNC.RECONVERGENT B0 ;  /* 0x0000000000007941 */ /* 0x000fea0003800200 */
.L_x_4:
[----:B------:R-:W-:Y:S04]  /*0350*/  BSSY.RECONVERGENT B0, `(.L_x_6) ;  /* 0x000000a000007945 */ /* 0x000fe80003800200 */
[----:B------:R-:W-:Y:S05]  /*0360*/  @P0 BRA `(.L_x_7) ;  /* 0x0000000000200947 */ /* 0x000fea0003800000 */
[----:B------:R-:W3:Y:S02]  /*0370*/  LDCU.64 UR6, c[0x0][0x348] ;  /* 0x00006900ff0677ac */ /* 0x000ee40008000a00 */
[----:B---3--:R-:W-:Y:S02]  /*0380*/  UIADD3 UR10, UP1, UPT, UR6, 0x780, URZ ;  /* 0x00000780060a7890 */ /* 0x008fe4000ff3e0ff */
[----:B------:R-:W-:Y:S02]  /*0390*/  UIADD3 UR6, UP0, UPT, UR6, 0x880, URZ ;  /* 0x0000088006067890 */ /* 0x000fe4000ff1e0ff */
[----:B------:R-:W-:Y:S02]  /*03a0*/  UIADD3.X UR11, UPT, UPT, URZ, UR7, URZ, UP1, !UPT ;  /* 0x00000007ff0b7290 */ /* 0x000fe40008ffe4ff */
[----:B------:R-:W-:-:S07]  /*03b0*/  UIADD3.X UR7, UPT, UPT, URZ, UR7, URZ, UP0, !UPT ;  /* 0x00000007ff077290 */ /* 0x000fce00087fe4ff */
[----:B------:R3:W-:Y:S02]  /*03c0*/  UTMACCTL.PF [UR10] ;  /* 0x000000000a0079b9 */ /* 0x0007e40008040000 */
[----:B------:R3:W-:Y:S02]  /*03d0*/  UTMACCTL.PF [UR6] ;  /* 0x00000000060079b9 */ /* 0x0007e40008040000 */
[----:B---3--:R-:W-:Y:S01]  /*03e0*/  NOP ;  /* 0x0000000000007918 */ /* 0x008fe20000000000 */
.L_x_7:
[----:B------:R-:W-:Y:S05]  /*03f0*/  BSYNC.RECONVERGENT B0 ;  /* 0x0000000000007941 */ /* 0x000fea0003800200 */
.L_x_6:
[----:B------:R-:W3:Y:S01]  /*0400*/  LDCU.64 UR6, c[0x0][0xa88] ;  /* 0x00015100ff0677ac */ /* 0x000ee20008000a00 */
[----:B------:R-:W-:Y:S02]  /*0410*/  UISETP.EQ.U32.AND UP1, UPT, UR4, URZ, UPT ;  /* 0x000000ff0400728c */ /* 0x000fe4000bf22070 */
[----:B------:R-:W-:Y:S02]  /*0420*/  UPLOP3.LUT UP2, UPT, UPT, UPT, UPT, 0x80, 0x8 ;  /* 0x000000000008789c */ /* 0x000fe40003f4f070 */
[----:B---3--:R-:W-:-:S04]  /*0430*/  UISETP.NE.U32.AND UP0, UPT, UR6, URZ, UPT ;  /* 0x000000ff0600728c */ /* 0x008fc8000bf05070 */
[----:B------:R-:W-:-:S04]  /*0440*/  UISETP.NE.AND.EX UP0, UPT, UR7, URZ, UPT, UP0 ;  /* 0x000000ff0700728c */ /* 0x000fc8000bf05300 */
[----:B------:R-:W-:-:S04]  /*0450*/  UISETP.EQ.OR.EX UP3, UPT, UR5, URZ, !UP0, UP1 ;  /* 0x000000ff0500728c */ /* 0x000fc8000c762710 */
[----:B------:R-:W-:-:S05]  /*0460*/  UP2UR UR50, UPR, URZ, 0x8 ;  /* 0x00000008ff327883 */ /* 0x000fca0008000000 */
[----:B------:R-:W-:Y:S07]  /*0470*/  BRA.U !UP3, `(.L_x_8) ;  /* 0x000000010b207547 */ /* 0x000fee000b800000 */
[----:B------:R-:W-:Y:S01]  /*0480*/  UISETP.NE.U32.AND UP1, UPT, UR4, URZ, UPT ;  /* 0x000000ff0400728c */ /* 0x000fe2000bf25070 */
[----:B-----5:R-:W-:Y:S01]  /*0490*/  FSETP.NEU.AND P0, PT, R35, RZ, PT ;  /* 0x000000ff2300720b */ /* 0x020fe20003f0d000 */
[----:B------:R-:W-:Y:S02]  /*04a0*/  USEL UR4, URZ, 0xffffffff, UP0 ;  /* 0xffffffffff047887 */ /* 0x000fe40008000000 */
[----:B------:R-:W-:-:S10]  /*04b0*/  UISETP.NE.AND.EX UP1, UPT, UR5, URZ, UPT, UP1 ;  /* 0x000000ff0500728c */ /* 0x000fd4000bf25310 */
[----:B------:R-:W-:Y:S01]  /*04c0*/  VOTEU.ANY UP0, P0 ;  /* 0x0000000000ff7886 */ /* 0x000fe20000000100 */
[----:B------:R-:W-:-:S04]  /*04d0*/  @!UP1 USEL UR4, URZ, 0xffffffff, UP0 ;  /* 0xffffffffff049887 */ /* 0x000fc80008000000 */
[----:B------:R-:W-:-:S04]  /*04e0*/  ULOP3.LUT UR4, UR4, 0x1, URZ, 0xc0, !UPT ;  /* 0x0000000104047892 */ /* 0x000fc8000f8ec0ff */
[----:B------:R-:W-:-:S11]  /*04f0*/  UISETP.NE.U32.AND UP2, UPT, UR4, 0x1, UPT ;  /* 0x000000010400788c */ /* 0x000fd6000bf45070 */
.L_x_8:
[----:B-1----:R-:W1:Y:S02]  /*0500*/  SHFL.IDX PT, R2, R63, RZ, 0x1f ;  /* 0x00001fff3f027589 */ /* 0x002e6400000e0000 */
[----:B-1----:R-:W-:-:S13]  /*0510*/  ISETP.NE.AND P0, PT, R2, RZ, PT ;  /* 0x000000ff0200720c */ /* 0x002fda0003f05270 */
[----:B------:R-:W-:Y:S05]  /*0520*/  @P0 BRA `(.L_x_9) ;  /* 0x0000000000840947 */ /* 0x000fea0003800000 */
[----:B------:R-:W-:Y:S01]  /*0530*/  ELECT P0, URZ, PT ;  /* 0x0000000000ff782f */ /* 0x000fe20003800000 */
[----:B------:R-:W-:-:S12]  /*0540*/  BSSY.RECONVERGENT B0, `(.L_x_9) ;  /* 0x000001f000007945 */ /* 0x000fd80003800200 */
[----:B------:R-:W-:Y:S05]  /*0550*/  @!P0 BRA `(.L_x_10) ;  /* 0x0000000000748947 */ /* 0x000fea0003800000 */
[----:B------:R-:W1:Y:S01]  /*0560*/  S2UR UR5, SR_CgaCtaId ;  /* 0x00000000000579c3 */ /* 0x000e620000008800 */
[----:B------:R-:W-:Y:S01]  /*0570*/  UMOV UR6, 0x400 ;  /* 0x0000040000067882 */ /* 0x000fe20000000000 */
[----:B------:R-:W-:Y:S01]  /*0580*/  UMOV UR4, 0x1 ;  /* 0x0000000100047882 */ /* 0x000fe20000000000 */
[----:B-1----:R-:W-:Y:S02]  /*0590*/  ULEA UR5, UR5, UR6, 0x18 ;  /* 0x0000000605057291 */ /* 0x002fe4000f8ec0ff */
[----:B------:R-:W-:-:S04]  /*05a0*/  UIADD3 UR6, UPT, UPT, -UR4, 0x100000, URZ ;  /* 0x0010000004067890 */ /* 0x000fc8000fffe1ff */
[----:B------:R-:W-:Y:S02]  /*05b0*/  USHF.L.U32 UR7, UR6, 0xb, URZ ;  /* 0x0000000b06077899 */ /* 0x000fe400080006ff */
[----:B------:R-:W-:Y:S01]  /*05c0*/  USHF.L.U32 UR6, UR6, 0x1, URZ ;  /* 0x0000000106067899 */ /* 0x000fe200080006ff */
[----:B------:R-:W1:Y:S11]  /*05d0*/  FENCE.VIEW.ASYNC.S ;  /* 0x00000000000073c6 */ /* 0x000e760000000000 */
[----:B-1----:R1:W3:Y:S01]  /*05e0*/  SYNCS.EXCH.64 URZ, [UR5], UR6 ;  /* 0x0000000605ff75b2 */ /* 0x0022e20008000100 */
[----:B------:R1:W4:Y:S01]  /*05f0*/  SYNCS.EXCH.64 URZ, [UR5+0x50], UR6 ;  /* 0x0000500605ff75b2 */ /* 0x0003220008000100 */
[----:B------:R1:W1:Y:S01]  /*0600*/  SYNCS.EXCH.64 URZ, [UR5+0x8], UR6 ;  /* 0x0000080605ff75b2 */ /* 0x0002620008000100 */
        /* <DEDUP_REMOVED lines=17> */
[----:B------:R-:W-:Y:S01]  /*0720*/  NOP ;  /* 0x0000000000007918 */ /* 0x000fe20000000000 */
.L_x_10:
[----:B-1----:R-:W-:Y:S05]  /*0730*/  BSYNC.RECONVERGENT B0 ;  /* 0x0000000000007941 */ /* 0x002fea0003800200 */
.L_x_9:
[----:B------:R-:W1:Y:S01]  /*0740*/  SHFL.IDX PT, R2, R63, RZ, 0x1f ;  /* 0x00001fff3f027589 */ /* 0x000e6200000e0000 */
[----:B------:R-:W-:Y:S01]  /*0750*/  NOP ;  /* 0x0000000000007918 */ /* 0x000fe20000000000 */
[----:B-1----:R-:W-:-:S13]  /*0760*/  ISETP.NE.AND P0, PT, R2, 0x1, PT ;  /* 0x000000010200780c */ /* 0x002fda0003f05270 */
[----:B------:R-:W-:Y:S05]  /*0770*/  @P0 BRA `(.L_x_11) ;  /* 0x0000000000580947 */ /* 0x000fea0003800000 */
[----:B------:R-:W1:Y:S01]  /*0780*/  S2UR UR6, SR_CgaCtaId ;  /* 0x00000000000679c3 */ /* 0x000e620000008800 */
[----:B------:R-:W-:Y:S01]  /*0790*/  UMOV UR7, 0x400 ;  /* 0x0000040000077882 */ /* 0x000fe20000000000 */
[----:B------:R-:W-:Y:S01]  /*07a0*/  UMOV UR5, 0x20 ;  /* 0x0000002000057882 */ /* 0x000fe20000000000 */
[----:B------:R-:W-:Y:S01]  /*07b0*/  UMOV UR4, 0x80 ;  /* 0x0000008000047882 */ /* 0x000fe20000000000 */
[----:B------:R-:W-:-:S04]  /*07c0*/  UIADD3 UR10, UPT, UPT, -UR5, 0x100000, URZ ;  /* 0x00100000050a7890 */ /* 0x000fc8000fffe1ff */
[----:B------:R-:W-:Y:S02]  /*07d0*/  USHF.L.U32 UR11, UR10, 0xb, URZ ;  /* 0x0000000b0a0b7899 */ /* 0x000fe400080006ff */
[----:B------:R-:W-:Y:S02]  /*07e0*/  USHF.L.U32 UR10, UR10, 0x1, URZ ;  /* 0x000000010a0a7899 */ /* 0x000fe400080006ff */
[----:B------:R-:W-:-:S04]  /*07f0*/  UIADD3 UR4, UPT, UPT, -UR4, 0x100000, URZ ;  /* 0x0010000004047890 */ /* 0x000fc8000fffe1ff */
[----:B------:R-:W-:Y:S02]  /*0800*/  USHF.L.U32 UR5, UR4, 0xb, URZ ;  /* 0x0000000b04057899 */ /* 0x000fe400080006ff */
[----:B------:R-:W-:Y:S01]  /*0810*/  USHF.L.U32 UR4, UR4, 0x1, URZ ;  /* 0x0000000104047899 */ /* 0x000fe200080006ff */
[----:B------:R-:W-:Y:S01]  /*0820*/  ELECT P0, URZ, PT ;  /* 0x0000000000ff782f */ /* 0x000fe20003800000 */
[----:B-1----:R-:W-:Y:S01]  /*0830*/  ULEA UR6, UR6, UR7, 0x18 ;  /* 0x0000000706067291 */ /* 0x002fe2000f8ec0ff */
[----:B------:R-:W1:Y:S11]  /*0840*/  FENCE.VIEW.ASYNC.S ;  /* 0x00000000000073c6 */ /* 0x000e760000000000 */
[----:B-1----:R1:W1:Y:S01]  /*0850*/  SYNCS.EXCH.64 URZ, [UR6+0xa0], UR10 ;  /* 0x0000a00a06ff75b2 */ /* 0x0022620008000100 */
        /* <DEDUP_REMOVED lines=8> */
.L_x_11:
[----:B------:R-:W2:Y:S01]  /*08e0*/  SHFL.IDX PT, R2, R63, RZ, 0x1f ;  /* 0x00001fff3f027589 */ /* 0x000ea200000e0000 */
[----:B------:R-:W-:Y:S01]  /*08f0*/  NOP ;  /* 0x0000000000007918 */ /* 0x000fe20000000000 */
[----:B--2---:R-:W-:-:S13]  /*0900*/  ISETP.NE.AND P0, PT, R2, 0x3, PT ;  /* 0x000000030200780c */ /* 0x004fda0003f05270 */
[----:B------:R-:W-:Y:S05]  /*0910*/  @P0 BRA `(.L_x_12) ;  /* 0x0000000000300947 */ /* 0x000fea0003800000 */
[----:B-1----:R-:W1:Y:S01]  /*0920*/  S2UR UR5, SR_CgaCtaId ;  /* 0x00000000000579c3 */ /* 0x002e620000008800 */
[----:B------:R-:W-:Y:S01]  /*0930*/  UMOV UR6, 0x400 ;  /* 0x0000040000067882 */ /* 0x000fe20000000000 */
[----:B------:R-:W-:Y:S01]  /*0940*/  UMOV UR4, 0x20 ;  /* 0x0000002000047882 */ /* 0x000fe20000000000 */
[----:B------:R-:W-:Y:S01]  /*0950*/  ELECT P0, URZ, PT ;  /* 0x0000000000ff782f */ /* 0x000fe20003800000 */
[----:B-1----:R-:W-:Y:S02]  /*0960*/  ULEA UR5, UR5, UR6, 0x18 ;  /* 0x0000000605057291 */ /* 0x002fe4000f8ec0ff */
[----:B------:R-:W-:-:S04]  /*0970*/  UIADD3 UR6, UPT, UPT, -UR4, 0x100000, URZ ;  /* 0x0010000004067890 */ /* 0x000fc8000fffe1ff */
[----:B------:R-:W-:Y:S02]  /*0980*/  USHF.L.U32 UR7, UR6, 0xb, URZ ;  /* 0x0000000b06077899 */ /* 0x000fe400080006ff */
[----:B------:R-:W-:Y:S01]  /*0990*/  USHF.L.U32 UR6, UR6, 0x1, URZ ;  /* 0x0000000106067899 */ /* 0x000fe200080006ff */
[----:B------:R-:W1:Y:S11]  /*09a0*/  FENCE.VIEW.ASYNC.S ;  /* 0x00000000000073c6 */ /* 0x000e760000000000 */
[----:B-1----:R2:W1:Y:S01]  /*09b0*/  SYNCS.EXCH.64 URZ, [UR5+0xe0], UR6 ;  /* 0x0000e00605ff75b2 */ /* 0x0024620008000100 */
[----:B------:R2:W1:Y:S02]  /*09c0*/  SYNCS.EXCH.64 URZ, [UR5+0xe8], UR6 ;  /* 0x0000e80605ff75b2 */ /* 0x0004640008000100 */
[----:B--2---:R-:W-:Y:S01]  /*09d0*/  NOP ;  /* 0x0000000000007918 */ /* 0x004fe20000000000 */
.L_x_12:
[----:B------:R-:W2:Y:S01]  /*09e0*/  SHFL.IDX PT, R2, R63, RZ, 0x1f ;  /* 0x00001fff3f027589 */ /* 0x000ea200000e0000 */
[----:B------:R-:W-:Y:S01]  /*09f0*/  NOP ;  /* 0x0000000000007918 */ /* 0x000fe20000000000 */
[----:B--2---:R-:W-:-:S13]  /*0a00*/  ISETP.NE.AND P0, PT, R2, 0x4, PT ;  /* 0x000000040200780c */ /* 0x004fda0003f05270 */
[----:B------:R-:W-:Y:S05]  /*0a10*/  @P0 BRA `(.L_x_13) ;  /* 0x00000000004c0947 */ /* 0x000fea0003800000 */
[----:B-1----:R-:W1:Y:S01]  /*0a20*/  S2UR UR5, SR_CgaCtaId ;  /* 0x00000000000579c3 */ /* 0x002e620000008800 */
[----:B------:R-:W-:Y:S01]  /*0a30*/  UMOV UR7, 0x100 ;  /* 0x0000010000077882 */ /* 0x000fe20000000000 */
[----:B------:R-:W-:Y:S01]  /*0a40*/  UMOV UR6, 0x400 ;  /* 0x0000040000067882 */ /* 0x000fe20000000000 */
[----:B------:R-:W-:Y:S01]  /*0a50*/  USEL UR7, UR7, 0xe0, UP2 ;  /* 0x000000e007077887 */ /* 0x000fe20009000000 */
[----:B------:R-:W-:Y:S01]  /*0a60*/  UMOV UR4, 0x1 ;  /* 0x0000000100047882 */ /* 0x000fe20000000000 */
[----:B------:R-:W-:Y:S01]  /*0a70*/  ELECT P0, URZ, PT ;  /* 0x0000000000ff782f */ /* 0x000fe20003800000 */
[----:B------:R-:W-:-:S04]  /*0a80*/  UIADD3 UR10, UPT, UPT, -UR4, 0x100000, URZ ;  /* 0x00100000040a7890 */ /* 0x000fc8000fffe1ff */
[----:B------:R-:W-:Y:S02]  /*0a90*/  USHF.L.U32 UR11, UR10, 0xb, URZ ;  /* 0x0000000b0a0b7899 */ /* 0x000fe400080006ff */
[----:B------:R-:W-:Y:S02]  /*0aa0*/  USHF.L.U32 UR10, UR10, 0x1, URZ ;  /* 0x000000010a0a7899 */ /* 0x000fe400080006ff */
[----:B-1----:R-:W-:Y:S02]  /*0ab0*/  ULEA UR5, UR5, UR6, 0x18 ;  /* 0x0000000605057291 */ /* 0x002fe4000f8ec0ff */
[----:B------:R-:W-:-:S04]  /*0ac0*/  UIADD3 UR6, UPT, UPT, -UR7, 0x100000, URZ ;  /* 0x0010000007067890 */ /* 0x000fc8000fffe1ff */
[----:B------:R-:W-:Y:S02]  /*0ad0*/  USHF.L.U32 UR7, UR6, 0xb, URZ ;  /* 0x0000000b06077899 */ /* 0x000fe400080006ff */
[----:B------:R-:W-:Y:S01]  /*0ae0*/  USHF.L.U32 UR6, UR6, 0x1, URZ ;  /* 0x0000000106067899 */ /* 0x000fe200080006ff */
[----:B------:R-:W1:Y:S03]  /*0af0*/  FENCE.VIEW.ASYNC.S ;  /* 0x00000000000073c6 */ /* 0x000e660000000000 */
[----:B-1----:R2:W1:Y:S08]  /*0b00*/  SYNCS.EXCH.64 URZ, [UR5+0xf0], UR10 ;  /* 0x0000f00a05ff75b2 */ /* 0x0024700008000100 */
[----:B------:R2:W1:Y:S01]  /*0b10*/  SYNCS.EXCH.64 URZ, [UR5+0x100], UR6 ;  /* 0x0001000605ff75b2 */ /* 0x0004620008000100 */
[----:B------:R2:W1:Y:S01]  /*0b20*/  SYNCS.EXCH.64 URZ, [UR5+0xf8], UR10 ;  /* 0x0000f80a05ff75b2 */ /* 0x0004620008000100 */
[----:B------:R2:W1:Y:S02]  /*0b30*/  SYNCS.EXCH.64 URZ, [UR5+0x108], UR6 ;  /* 0x0001080605ff75b2 */ /* 0x0004640008000100 */
[----:B--2---:R-:W-:Y:S01]  /*0b40*/  NOP ;  /* 0x0000000000007918 */ /* 0x004fe20000000000 */
.L_x_13:
[----:B------:R-:W2:Y:S01]  /*0b50*/  SHFL.IDX PT, R2, R63, RZ, 0x1f ;  /* 0x00001fff3f027589 */ /* 0x000ea200000e0000 */
[----:B------:R-:W-:Y:S01]  /*0b60*/  NOP ;  /* 0x0000000000007918 */ /* 0x000fe20000000000 */
[----:B--2---:R-:W-:-:S13]  /*0b70*/  ISETP.NE.AND P0, PT, R2, 0x5, PT ;  /* 0x000000050200780c */ /* 0x004fda0003f05270 */
[----:B------:R-:W-:Y:S05]  /*0b80*/  @P0 BRA `(.L_x_14) ;  /* 0x0000000000480947 */ /* 0x000fea0003800000 */
[----:B-1----:R-:W1:Y:S01]  /*0b90*/  S2UR UR6, SR_CgaCtaId ;  /* 0x00000000000679c3 */ /* 0x002e620000008800 */
        /* <DEDUP_REMOVED lines=15> */
[----:B------:R2:W1:Y:S02]  /*0c90*/  SYNCS.EXCH.64 URZ, [UR6+0x128], UR4 ;  /* 0x0001280406ff75b2 */ /* 0x0004640008000100 */
[----:B--2---:R-:W-:Y:S01]  /*0ca0*/  NOP ;  /* 0x0000000000007918 */ /* 0x004fe20000000000 */
.L_x_14:
[----:B------:R-:W2:Y:S01]  /*0cb0*/  SHFL.IDX PT, R2, R63, RZ, 0x1f ;  /* 0x00001fff3f027589 */ /* 0x000ea200000e0000 */
[----:B-1----:R-:W1:Y:S01]  /*0cc0*/  S2UR UR11, SR_CTAID.X ;  /* 0x00000000000b79c3 */ /* 0x002e620000002500 */
[----:B------:R-:W-:Y:S01]  /*0cd0*/  NOP ;  /* 0x0000000000007918 */ /* 0x000fe20000000000 */
[----:B--2---:R-:W-:-:S13]  /*0ce0*/  ISETP.NE.AND P0, PT, R2, 0x3, PT ;  /* 0x000000030200780c */ /* 0x004fda0003f05270 */
[----:B-1----:R-:W-:Y:S05]  /*0cf0*/  @P0 BRA `(.L_x_15) ;  /* 0x0000000000380947 */ /* 0x002fea0003800000 */
[----:B------:R-:W1:Y:S01]  /*0d00*/  S2UR UR5, SR_CgaCtaId ;  /* 0x00000000000579c3 */ /* 0x000e620000008800 */
        /* <DEDUP_REMOVED lines=8> */
[----:B-1----:R1:W2:Y:S01]  /*0d90*/  SYNCS.EXCH.64 URZ, [UR5+0x130], UR6 ;  /* 0x0001300605ff75b2 */ /* 0x0022a20008000100 */
[----:B------:R1:W1:Y:S01]  /*0da0*/  SYNCS.EXCH.64 URZ, [UR5+0x140], UR6 ;  /* 0x0001400605ff75b2 */ /* 0x0002620008000100 */
[----:B------:R1:W1:Y:S01]  /*0db0*/  SYNCS.EXCH.64 URZ, [UR5+0x138], UR6 ;  /* 0x0001380605ff75b2 */ /* 0x0002620008000100 */
[----:B------:R1:W1:Y:S01]  /*0dc0*/  SYNCS.EXCH.64 URZ, [UR5+0x148], UR6 ;  /* 0x0001480605ff75b2 */ /* 0x0002620008000100 */
[----:B------:R-:W-:Y:S01]  /*0dd0*/  NOP ;  /* 0x0000000000007918 */ /* 0x000fe20000000000 */
.L_x_15:
[----:B------:R-:W3:Y:S01]  /*0de0*/  S2UR UR4, SR_CTAID.Y ;  /* 0x00000000000479c3 */ /* 0x000ee20000002600 */
[----:B------:R-:W-:-:S05]  /*0df0*/  CS2R.32 R58, SR_CgaSize ;  /* 0x00000000003a7805 */ /* 0x000fca0000008a00 */
[----:B------:R-:W-:-:S05]  /*0e00*/  IMAD R58, R58, -0xa0, RZ ;  /* 0xffffff603a3a7824 */ /* 0x000fca00078e02ff */
[----:B-1----:R-:W-:-:S14]  /*0e10*/  R2UR UR5, R58 ;  /* 0x000000003a0572ca */ /* 0x002fdc00000e0000 */
[----:B------:R-:W1:Y:S01]  /*0e20*/  LDCU UR5, c[0x0][UR5+0x2b4] ;  /* 0x00005680050577ac */ /* 0x000e620008000800 */
[----:B------:R-:W-:Y:S01]  /*0e30*/  I2FP.F32.U32 R5, UR11 ;  /* 0x0000000b00057c45 */ /* 0x000fe20008201000 */
[----:B------:R-:W-:Y:S01]  /*0e40*/  NOP ;  /* 0x0000000000007918 */ /* 0x000fe20000000000 */
[----:B------:R-:W-:-:S05]  /*0e50*/  CS2R.32 R58, SR_CgaSize ;  /* 0x00000000003a7805 */ /* 0x000fca0000008a00 */
[----:B------:R-:W-:-:S05]  /*0e60*/  IMAD R58, R58, -0xa0, RZ ;  /* 0xffffff603a3a7824 */ /* 0x000fca00078e02ff */
[----:B------:R-:W-:-:S14]  /*0e70*/  R2UR UR6, R58 ;  /* 0x000000003a0672ca */ /* 0x000fdc00000e0000 */
[----:B------:R-:W4:Y:S01]  /*0e80*/  LDCU UR6, c[0x0][UR6+0x2b0] ;  /* 0x00005600060677ac */ /* 0x000f220008000800 */
[----:B------:R-:W2:Y:S01]  /*0e90*/  LDC R10, c[0x0][0xd24] ;  /* 0x00034900ff0a7b82 */ /* 0x000ea20000000800 */
[----:B------:R-:W-:-:S05]  /*0ea0*/  CS2R.32 R2, SR_CgaSize ;  /* 0x0000000000027805 */ /* 0x000fca0000008a00 */
[----:B------:R-:W-:-:S06]  /*0eb0*/  IMAD R2, R2, -0xa0, RZ ;  /* 0xffffff6002027824 */ /* 0x000fcc00078e02ff */
[----:B------:R-:W2:Y:S01]  /*0ec0*/  LDC R2, c[0x0][R2+0x2a4] ;  /* 0x0000a90002027b82 */ /* 0x000ea20000000800 */
[----:B----4-:R-:W-:Y:S01]  /*0ed0*/  FMUL R5, R5, UR6 ;  /* 0x0000000605057c20 */ /* 0x010fe20008400000 */
[----:B---3--:R-:W-:Y:S02]  /*0ee0*/  I2FP.F32.U32 R4, UR4 ;  /* 0x0000000400047c45 */ /* 0x008fe40008201000 */
[----:B------:R-:W-:-:S05]  /*0ef0*/  CS2R.32 R3, SR_CgaSize ;  /* 0x0000000000037805 */ /* 0x000fca0000008a00 */
[----:B------:R-:W-:-:S06]  /*0f00*/  IMAD R3, R3, -0xa0, RZ ;  /* 0xffffff6003037824 */ /* 0x000fcc00078e02ff */
[----:B------:R-:W3:Y:S01]  /*0f10*/  LDC R3, c[0x0][R3+0x2a0] ;  /* 0x0000a80003037b82 */ /* 0x000ee20000000800 */
[----:B------:R-:W-:Y:S01]  /*0f20*/  MOV R33, UR4 ;  /* 0x0000000400217c02 */ /* 0x000fe20008000f00 */
[----:B------:R-:W4:Y:S01]  /*0f30*/  F2I.U32.TRUNC.NTZ R58, R5 ;  /* 0x00000005003a7305 */ /* 0x000f22000020f000 */
[----:B-1----:R-:W-:-:S05]  /*0f40*/  FMUL R4, R4, UR5 ;  /* 0x0000000504047c20 */ /* 0x002fca0008400000 */
[----:B--2---:R-:W-:Y:S01]  /*0f50*/  BAR.SYNC.DEFER_BLOCKING 0x0 ;  /* 0x0000000000007b1d */ /* 0x004fe20000010000 */
[----:B------:R-:W-:-:S05]  /*0f60*/  ISETP.GE.AND P0, PT, R10, 0x1, PT ;  /* 0x000000010a00780c */ /* 0x000fca0003f06270 */
[----:B------:R-:W1:Y:S02]  /*0f70*/  F2I.U32.TRUNC.NTZ R51, R4 ;  /* 0x0000000400337305 */ /* 0x000e64000020f000 */
[----:B------:R-:W2:Y:S01]  /*0f80*/  S2UR UR36, SR_CTAID.Z ;  /* 0x00000000002479c3 */ /* 0x000ea20000002700 */
[----:B----4-:R-:W-:-:S05]  /*0f90*/  IADD3 R58, PT, PT, -R58, RZ, RZ ;  /* 0x000000ff3a3a7210 */ /* 0x010fca0007ffe1ff */
[----:B---3--:R-:W-:Y:S01]  /*0fa0*/  IMAD R58, R3, R58, UR11 ;  /* 0x0000000b033a7e24 */ /* 0x008fe2000f8e023a */
[----:B-1----:R-:W-:-:S05]  /*0fb0*/  IADD3 R51, PT, PT, -R51, RZ, RZ ;  /* 0x000000ff33337210 */ /* 0x002fca0007ffe1ff */
[----:B------:R-:W-:Y:S01]  /*0fc0*/  IMAD R51, R2, R51, UR4 ;  /* 0x0000000402337e24 */ /* 0x000fe2000f8e0233 */
[----:B--2---:R-:W-:Y:S06]  /*0fd0*/  @!P0 BRA `(.L_x_16) ;  /* 0x0000000000c08947 */ /* 0x004fec0003800000 */
[----:B------:R-:W1:Y:S01]  /*0fe0*/  LDC.64 R4, c[0x0][0xd18] ;  /* 0x00034600ff047b82 */ /* 0x000e620000000a00 */
[----:B------:R-:W-:-:S07]  /*0ff0*/  ISETP.NE.AND P0, PT, R10, 0x1, PT ;  /* 0x000000010a00780c */ /* 0x000fce0003f05270 */
[----:B------:R-:W2:Y:S08]  /*1000*/  LDC R9, c[0x0][0xd0c] ;  /* 0x00034300ff097b82 */ /* 0x000eb00000000800 */
[----:B------:R-:W3:Y:S08]  /*1010*/  LDC R13, c[0x0][0x370] ;  /* 0x0000dc00ff0d7b82 */ /* 0x000ef00000000800 */
[----:B------:R-:W4:Y:S01]  /*1020*/  LDC R11, c[0x0][0x374] ;  /* 0x0000dd00ff0b7b82 */ /* 0x000f220000000800 */
[----:B-1----:R-:W-:-:S07]  /*1030*/  ISETP.NE.AND P1, PT, R4, 0x1, PT ;  /* 0x000000010400780c */ /* 0x002fce0003f25270 */
[----:B------:R-:W3:Y:S01]  /*1040*/  LDC.64 R6, c[0x0][0xd10] ;  /* 0x00034400ff067b82 */ /* 0x000ee20000000a00 */
[----:B--2---:R-:W-:-:S07]  /*1050*/  ISETP.NE.AND P2, PT, R9, 0x1, PT ;  /* 0x000000010900780c */ /* 0x004fce0003f45270 */
[----:B------:R-:W1:Y:S08]  /*1060*/  LDC R8, c[0x0][0xd20] ;  /* 0x00034800ff087b82 */ /* 0x000e700000000800 */
[----:B------:R-:W2:Y:S01]  /*1070*/  LDC.64 R2, c[0x0][0xd28] ;  /* 0x00034a00ff027b82 */ /* 0x000ea20000000a00 */
[----:B----4-:R-:W-:-:S04]  /*1080*/  IMAD.HI.U32 R15, R11, R5, RZ ;  /* 0x000000050b0f7227 */ /* 0x010fc800078e00ff */
[----:B------:R-:W-:-:S04]  /*1090*/  IMAD.HI.U32 R5, R33, R5, RZ ;  /* 0x0000000521057227 */ /* 0x000fc800078e00ff */
[----:B---3--:R-:W-:-:S04]  /*10a0*/  IMAD.HI.U32 R12, R13, R6, RZ ;  /* 0x000000060d0c7227 */ /* 0x008fc800078e00ff */
[----:B------:R-:W-:Y:S01]  /*10b0*/  IMAD.HI.U32 R6, R6, UR11, RZ ;  /* 0x0000000b06067c27 */ /* 0x000fe2000f8e00ff */
[-C--:B------:R-:W-:Y:S02]  /*10c0*/  @P2 SHF.R.U32.HI R13, RZ, R7.reuse, R12 ;  /* 0x00000007ff0d2219 */ /* 0x080fe4000001160c */
[-C--:B-1----:R-:W-:Y:S02]  /*10d0*/  @P1 SHF.R.U32.HI R11, RZ, R8.reuse, R15 ;  /* 0x00000008ff0b1219 */ /* 0x082fe4000001160f */
[----:B------:R-:W-:Y:S01]  /*10e0*/  SHF.R.U32.HI R8, RZ, R8, R5 ;  /* 0x00000008ff087219 */ /* 0x000fe20000011605 */
[----:B------:R-:W-:Y:S01]  /*10f0*/  IMAD.U32 R5, RZ, RZ, UR11 ;  /* 0x0000000bff057e24 */ /* 0x000fe2000f8e00ff */
[----:B------:R-:W-:Y:S02]  /*1100*/  SHF.R.U32.HI R6, RZ, R7, R6 ;  /* 0x00000007ff067219 */ /* 0x000fe40000011606 */
[----:B------:R-:W-:Y:S01]  /*1110*/  SEL R7, R33, R8, !P1 ;  /* 0x0000000821077207 */ /* 0x000fe20004800000 */
[----:B--2---:R-:W-:Y:S01]  /*1120*/  IMAD.HI.U32 R12, R11, R2, RZ ;  /* 0x000000020b0c7227 */ /* 0x004fe200078e00ff */
[----:B------:R-:W-:-:S03]  /*1130*/  SEL R5, R5, R6, !P2 ;  /* 0x0000000605057207 */ /* 0x000fc60005000000 */
[----:B------:R-:W-:Y:S01]  /*1140*/  IMAD.HI.U32 R14, R13, R2, RZ ;  /* 0x000000020d0e7227 */ /* 0x000fe200078e00ff */
[----:B------:R-:W-:-:S04]  /*1150*/  @P0 SHF.R.U32.HI R11, RZ, R3, R12 ;  /* 0x00000003ff0b0219 */ /* 0x000fc8000001160c */
[----:B------:R-:W-:Y:S01]  /*1160*/  @P0 SHF.R.U32.HI R13, RZ, R3, R14 ;  /* 0x00000003ff0d0219 */ /* 0x000fe2000001160e */
[----:B------:R-:W-:-:S04]  /*1170*/  IMAD R11, R11, R10, RZ ;  /* 0x0000000a0b0b7224 */ /* 0x000fc800078e02ff */
[----:B------:R-:W-:Y:S01]  /*1180*/  IMAD R6, R13, R10, RZ ;  /* 0x0000000a0d067224 */ /* 0x000fe200078e02ff */
[----:B------:R-:W-:-:S04]  /*1190*/  ISETP.GE.AND P1, PT, R7, R11, PT ;  /* 0x0000000b0700720c */ /* 0x000fc80003f26270 */
[----:B------:R-:W-:Y:S01]  /*11a0*/  ISETP.GE.OR P1, PT, R5, R6, P1 ;  /* 0x000000060500720c */ /* 0x000fe20000f26670 */
[----:B------:R-:W-:-:S05]  /*11b0*/  IMAD.HI.U32 R6, R7, R2, RZ ;  /* 0x0000000207067227 */ /* 0x000fca00078e00ff */
[----:B------:R-:W-:-:S04]  /*11c0*/  SHF.R.U32.HI R6, RZ, R3, R6 ;  /* 0x00000003ff067219 */ /* 0x000fc80000011606 */
[----:B------:R-:W-:-:S03]  /*11d0*/  SEL R6, R7, R6, !P0 ;  /* 0x0000000607067207 */ /* 0x000fc60004000000 */
[----:B------:R-:W-:-:S04]  /*11e0*/  @!P1 IMAD.HI.U32 R8, R5, R2, RZ ;  /* 0x0000000205089227 */ /* 0x000fc800078e00ff */
[----:B------:R-:W-:Y:S01]  /*11f0*/  IMAD.MOV R2, RZ, RZ, -R6 ;  /* 0x000000ffff027224 */ /* 0x000fe200078e0a06 */
[----:B------:R-:W-:-:S03]  /*1200*/  @!P1 SHF.R.U32.HI R8, RZ, R3, R8 ;  /* 0x00000003ff089219 */ /* 0x000fc60000011608 */
[----:B------:R-:W-:Y:S01]  /*1210*/  IMAD R2, R10, R2, R7 ;  /* 0x000000020a027224 */ /* 0x000fe200078e0207 */
[----:B------:R-:W-:Y:S01]  /*1220*/  @!P1 SEL R3, R5, R8, !P0 ;  /* 0x0000000805039207 */ /* 0x000fe20004000000 */
[----:B------:R-:W-:-:S03]  /*1230*/  IMAD.MOV R8, RZ, RZ, -R5 ;  /* 0x000000ffff087224 */ /* 0x000fc600078e0a05 */
[----:B------:R-:W-:Y:S01]  /*1240*/  @!P1 IADD3 R6, PT, PT, R6, -R3, RZ ;  /* 0x8000000306069210 */ /* 0x000fe20007ffe0ff */
[----:B------:R-:W-:Y:S01]  /*1250*/  @!P1 IMAD R3, R2, R13, R3 ;  /* 0x0000000d02039224 */ /* 0x000fe200078e0203 */
[----:B------:R-:W-:Y:S01]  /*1260*/  IADD3 R2, PT, PT, -R7, RZ, RZ ;  /* 0x000000ff07027210 */ /* 0x000fe20007ffe1ff */
[----:B------:R-:W-:Y:S02]  /*1270*/  IMAD R8, R9, R8, UR11 ;  /* 0x0000000b09087e24 */ /* 0x000fe4000f8e0208 */
[----:B------:R-:W-:Y:S01]  /*1280*/  @!P1 IMAD R7, R6, R10, R5 ;  /* 0x0000000a06079224 */ /* 0x000fe200078e0205 */
[----:B------:R-:W-:Y:S01]  /*1290*/  @!P1 MOV R5, R3 ;  /* 0x0000000300059202 */ /* 0x000fe20000000f00 */
[----:B------:R-:W-:-:S04]  /*12a0*/  IMAD R2, R4, R2, R33 ;  /* 0x0000000204027224 */ /* 0x000fc800078e0221 */
[----:B------:R-:W-:Y:S02]  /*12b0*/  IMAD R8, R5, R9, R8 ;  /* 0x0000000905087224 */ /* 0x000fe400078e0208 */
[----:B------:R-:W-:-:S03]  /*12c0*/  IMAD R33, R7, R4, R2 ;  /* 0x0000000407217224 */ /* 0x000fc600078e0202 */
[----:B------:R-:W-:Y:S02]  /*12d0*/  R2UR UR11, R8 ;  /* 0x00000000080b72ca */ /* 0x000fe400000e0000 */
.L_x_16:
[----:B------:R-:W1:Y:S02]  /*12e0*/  LDCU UR4, c[0x0][0xd30] ;  /* 0x0001a600ff0477ac */ /* 0x000e640008000800 */
[----:B-1----:R-:W-:-:S09]  /*12f0*/  UISETP.NE.AND UP0, UPT, UR4, 0x1, UPT ;  /* 0x000000010400788c */ /* 0x002fd2000bf05270 */
[----:B------:R-:W-:Y:S05]  /*1300*/  BRA.U UP0, `(.L_x_17) ;  /* 0x0000000100487547 */ /* 0x000fea000b800000 */
[----:B------:R-:W1:Y:S08]  /*1310*/  LDC.64 R2, c[0x0][0xd18] ;  /* 0x00034600ff027b82 */ /* 0x000e700000000a00 */
[----:B------:R-:W2:Y:S08]  /*1320*/  LDC.64 R4, c[0x0][0xd10] ;  /* 0x00034400ff047b82 */ /* 0x000eb00000000a00 */
[----:B------:R-:W3:Y:S08]  /*1330*/  LDC R6, c[0x0][0xd20] ;  /* 0x00034800ff067b82 */ /* 0x000ef00000000800 */
[----:B------:R-:W4:Y:S01]  /*1340*/  LDC R7, c[0x0][0xd0c] ;  /* 0x00034300ff077b82 */ /* 0x000f220000000800 */
[----:B-1----:R-:W-:Y:S01]  /*1350*/  IMAD.HI.U32 R3, R33, R3, RZ ;  /* 0x0000000321037227 */ /* 0x002fe200078e00ff */
[----:B------:R-:W-:-:S03]  /*1360*/  ISETP.NE.AND P0, PT, R2, 0x1, PT ;  /* 0x000000010200780c */ /* 0x000fc60003f05270 */
[----:B--2---:R-:W-:-:S05]  /*1370*/  IMAD.HI.U32 R4, R4, UR11, RZ ;  /* 0x0000000b04047c27 */ /* 0x004fca000f8e00ff */
[----:B------:R-:W-:Y:S02]  /*1380*/  SHF.R.U32.HI R4, RZ, R5, R4 ;  /* 0x00000005ff047219 */ /* 0x000fe40000011604 */
[----:B---3--:R-:W-:Y:S01]  /*1390*/  SHF.R.U32.HI R6, RZ, R6, R3 ;  /* 0x00000006ff067219 */ /* 0x008fe20000011603 */
[----:B------:R-:W-:-:S03]  /*13a0*/  IMAD.U32 R3, RZ, RZ, UR11 ;  /* 0x0000000bff037e24 */ /* 0x000fc6000f8e00ff */
[----:B------:R-:W-:Y:S02]  /*13b0*/  SEL R6, R33, R6, !P0 ;  /* 0x0000000621067207 */ /* 0x000fe40004000000 */
[----:B----4-:R-:W-:-:S04]  /*13c0*/  ISETP.NE.AND P1, PT, R7, 0x1, PT ;  /* 0x000000010700780c */ /* 0x010fc80003f25270 */
[----:B------:R-:W-:-:S05]  /*13d0*/  SEL R3, R3, R4, !P1 ;  /* 0x0000000403037207 */ /* 0x000fca0004800000 */
[----:B------:R-:W-:Y:S02]  /*13e0*/  IMAD.IADD R4, R6, 0x1, -R3 ;  /* 0x0000000106047824 */ /* 0x000fe400078e0a03 */
[----:B------:R-:W-:Y:S02]  /*13f0*/  IMAD.IADD R3, R3, 0x1, -R6 ;  /* 0x0000000103037824 */ /* 0x000fe400078e0a06 */
[----:B------:R-:W-:Y:S02]  /*1400*/  IMAD R4, R4, R7, UR11 ;  /* 0x0000000b04047e24 */ /* 0x000fe4000f8e0207 */
[----:B------:R-:W-:-:S03]  /*1410*/  IMAD R33, R3, R2, R33 ;  /* 0x0000000203217224 */ /* 0x000fc600078e0221 */
[----:B------:R-:W-:-:S15]  /*1420*/  R2UR UR11, R4 ;  /* 0x00000000040b72ca */ /* 0x000fde00000e0000 */
.L_x_17:
[----:B------:R-:W1:Y:S01]  /*1430*/  LDCU UR5, c[0x0][0x38c] ;  /* 0x00007180ff0577ac */ /* 0x000e620008000800 */
[----:B------:R-:W2:Y:S08]  /*1440*/  S2UR UR37, SR_CgaCtaId ;  /* 0x00000000002579c3 */ /* 0x000eb00000008800 */
[----:B------:R-:W-:Y:S01]  /*1450*/  BAR.SYNC.DEFER_BLOCKING 0x0 ;  /* 0x0000000000007b1d */ /* 0x000fe20000010000 */
[----:B------:R-:W-:Y:S01]  /*1460*/  ISETP.NE.OR P4, PT, R0, 0x2, !P4 ;  /* 0x000000020000780c */ /* 0x000fe20006785670 */
[----:B------:R-:W-:Y:S01]  /*1470*/  UISETP.NE.AND UP1, UPT, UR8, 0x2, UPT ;  /* 0x000000020800788c */ /* 0x000fe2000bf25270 */
[----:B------:R-:W-:Y:S01]  /*1480*/  LOP3.LUT R4, R72, 0x1f, RZ, 0xc0, !PT ;  /* 0x0000001f48047812 */ /* 0x000fe200078ec0ff */
[----:B------:R-:W-:-:S04]  /*1490*/  UISETP.EQ.AND UP0, UPT, UR8, 0x3, UP2 ;  /* 0x000000030800788c */ /* 0x000fc80009702270 */
[----:B------:R-:W3:Y:S01]  /*14a0*/  LDC R2, c[0x0][0xd24] ;  /* 0x00034900ff027b82 */ /* 0x000ee20000000800 */
[----:B-1----:R-:W-:-:S04]  /*14b0*/  UIADD3 UR5, UPT, UPT, UR5, 0x3f, URZ ;  /* 0x0000003f05057890 */ /* 0x002fc8000fffe0ff */
[----:B------:R-:W-:-:S04]  /*14c0*/  USHF.R.S32.HI UR4, URZ, 0x1f, UR5 ;  /* 0x0000001fff047899 */ /* 0x000fc80008011405 */
[----:B------:R-:W-:-:S04]  /*14d0*/  ULEA.HI UR4, UR4, UR5, URZ, 0x6 ;  /* 0x0000000504047291 */ /* 0x000fc8000f8f30ff */
[----:B------:R-:W-:Y:S01]  /*14e0*/  USHF.R.S32.HI UR15, URZ, 0x6, UR4 ;  /* 0x00000006ff0f7899 */ /* 0x000fe20008011404 */
[----:B--2---:R-:W-:Y:S11]  /*14f0*/  BRA.U UP1, `(.L_x_18) ;  /* 0x0000001101707547 */ /* 0x004ff6000b800000 */
[----:B------:R-:W1:Y:S01]  /*1500*/  LDC R3, c[0x0][0x370] ;  /* 0x0000dc00ff037b82 */ /* 0x000e620000000800 */
[----:B------:R-:W-:Y:S01]  /*1510*/  PLOP3.LUT P1, PT, PT, PT, UP2, 0x80, 0x8 ;  /* 0x000000000008781c */ /* 0x000fe20003f2f028 */
[----:B------:R-:W-:Y:S01]  /*1520*/  UISETP.LT.AND UP0, UPT, UR15, 0x1, UPT ;  /* 0x000000010f00788c */ /* 0x000fe2000bf01270 */
[----:B------:R-:W-:Y:S01]  /*1530*/  IMAD.MOV.U32 R16, RZ, RZ, 0x1 ;  /* 0x00000001ff107424 */ /* 0x000fe200078e00ff */
[----:B------:R-:W-:Y:S02]  /*1540*/  CS2R R14, SRZ ;  /* 0x00000000000e7805 */ /* 0x000fe4000001ff00 */
[----:B------:R-:W-:Y:S01]  /*1550*/  PLOP3.LUT P1, PT, P1, PT, PT, 0x8, 0x80 ;  /* 0x000000000080781c */ /* 0x000fe20000f2e170 */
[----:B------:R-:W-:Y:S01]  /*1560*/  IMAD.MOV.U32 R13, RZ, RZ, RZ ;  /* 0x000000ffff0d7224 */ /* 0x000fe200078e00ff */
[----:B------:R-:W2:Y:S01]  /*1570*/  LDCU.64 UR28, c[0x0][0x348] ;  /* 0x00006900ff1c77ac */ /* 0x000ea20008000a00 */
[----:B------:R-:W4:Y:S01]  /*1580*/  S2UR UR4, SR_CgaCtaId ;  /* 0x00000000000479c3 */ /* 0x000f220000008800 */
[----:B------:R-:W-:Y:S01]  /*1590*/  IMAD.MOV.U32 R12, RZ, RZ, 0x1 ;  /* 0x00000001ff0c7424 */ /* 0x000fe200078e00ff */
[----:B------:R-:W-:Y:S01]  /*15a0*/  USEL UR15, UR15, 0x1, !UP0 ;  /* 0x000000010f0f7887 */ /* 0x000fe2000c000000 */
[----:B------:R-:W-:Y:S01]  /*15b0*/  UMOV UR14, URZ ;  /* 0x000000ff000e7c82 */ /* 0x000fe20008000000 */
[----:B------:R-:W-:-:S04]  /*15c0*/  UMOV UR6, 0x400 ;  /* 0x0000040000067882 */ /* 0x000fc80000000000 */
[----:B------:R-:W1:Y:S06]  /*15d0*/  LDC R0, c[0x0][0x374] ;  /* 0x0000dd00ff007b82 */ /* 0x000e6c0000000800 */
.L_x_29:
[----:B------:R-:W-:-:S03]  /*15e0*/  UISETP.NE.AND UP0, UPT, UR37, URZ, UPT ;  /* 0x000000ff2500728c */ /* 0x000fc6000bf05270 */
[----:B----4-:R-:W-:Y:S02]  /*15f0*/  UMOV UR37, UR4 ;  /* 0x0000000400257c82 */ /* 0x010fe40008000000 */
[----:B------:R-:W-:-:S04]  /*1600*/  ULEA UR5, UR37, UR6, 0x18 ;  /* 0x0000000625057291 */ /* 0x000fc8000f8ec0ff */
[----:B------:R-:W-:Y:S08]  /*1610*/  BRA.U UP0, `(.L_x_19) ;  /* 0x0000000100347547 */ /* 0x000ff0000b800000 */
[----:B------:R-:W4:Y:S01]  /*1620*/  S2R R4, SR_CgaCtaId ;  /* 0x0000000000047919 */ /* 0x000f220000008800 */
[----:B------:R-:W-:-:S04]  /*1630*/  MOV R5, 0x400 ;  /* 0x0000040000057802 */ /* 0x000fc80000000f00 */
[----:B----4-:R-:W-:Y:S02]  /*1640*/  LEA R4, R4, R5, 0x18 ;  /* 0x0000000504047211 */ /* 0x010fe400078ec0ff */
[----:B------:R-:W-:-:S03]  /*1650*/  SHF.L.U32 R5, R12, 0x1f, RZ ;  /* 0x0000001f0c057819 */ /* 0x000fc600000006ff */
[----:B------:R-:W-:-:S04]  /*1660*/  IMAD R4, R13, 0x8, R4 ;  /* 0x000000080d047824 */ /* 0x000fc800078e0204 */
[----:B------:R-:W4:Y:S02]  /*1670*/  SYNCS.PHASECHK.TRANS64.TRYWAIT P0, [R4+URZ+0x140], R5 ;  /* 0x00014005040075a7 */ /* 0x000f2400080011ff */
[----:B----4-:R-:W-:Y:S05]  /*1680*/  @!P0 BRA `(.L_x_20) ;  /* 0x00000070009c8947 */ /* 0x010fea0003800000 */
.L_x_130:
[----:B------:R1:W-:Y:S01]  /*1690*/  SYNCS.ARRIVE.TRANS64.A1T0 RZ, [R4+URZ+0x130], RZ ;  /* 0x000130ff04ff79a7 */ /* 0x0003e200081000ff */
[----:B------:R-:W-:-:S05]  /*16a0*/  VIADD R13, R13, 0x1 ;  /* 0x000000010d0d7836 */ /* 0x000fca0000000000 */
[----:B------:R-:W-:-:S04]  /*16b0*/  ISETP.NE.AND P0, PT, R13, 0x2, PT ;  /* 0x000000020d00780c */ /* 0x000fc80003f05270 */
[----:B----4-:R-:W-:Y:S02]  /*16c0*/  SEL R5, RZ, 0x1, P0 ;  /* 0x00000001ff057807 */ /* 0x010fe40000000000 */
[----:B------:R-:W-:Y:S02]  /*16d0*/  SEL R13, R13, RZ, P0 ;  /* 0x000000ff0d0d7207 */ /* 0x000fe40000000000 */
[----:B------:R-:W-:-:S07]  /*16e0*/  LOP3.LUT R12, R12, R5, RZ, 0x3c, !PT ;  /* 0x000000050c0c7212 */ /* 0x000fce00078e3cff */
.L_x_19:
[----:B------:R-:W-:Y:S01]  /*16f0*/  ULEA UR7, UR14, UR5, 0x3 ;  /* 0x000000050e077291 */ /* 0x000fe2000f8e18ff */
[----:B-1----:R-:W-:-:S08]  /*1700*/  SHF.L.U32 R4, R16, 0x1f, RZ ;  /* 0x0000001f10047819 */ /* 0x002fd000000006ff */
[----:B------:R1:W4:Y:S02]  /*1710*/  SYNCS.PHASECHK.TRANS64.TRYWAIT P0, [UR7+0x50], R4 ;  /* 0x00005004ff0075a7 */ /* 0x0003240008001107 */
[----:B------:R-:W2:Y:S02]  /*1720*/  LDCU UR7, c[0x0][0x38c] ;  /* 0x00007180ff0777ac */ /* 0x000ea40008000800 */
[----:B--2---:R-:W-:-:S09]  /*1730*/  UISETP.GE.AND UP0, UPT, UR7, 0x1, UPT ;  /* 0x000000010700788c */ /* 0x004fd2000bf06270 */
[----:B-1----:R-:W-:Y:S05]  /*1740*/  BRA.U !UP0, `(.L_x_21) ;  /* 0x0000000108e07547 */ /* 0x002fea000b800000 */
[----:B------:R-:W-:Y:S01]  /*1750*/  R2UR UR19, R33 ;  /* 0x00000000211372ca */ /* 0x000fe200000e0000 */
[----:B------:R-:W-:Y:S02]  /*1760*/  UIADD3 UR26, UP2, UPT, UR28, 0x80, URZ ;  /* 0x000000801c1a7890 */ /* 0x000fe4000ff5e0ff */
[----:B------:R-:W-:Y:S02]  /*1770*/  UIADD3 UR24, UP1, UPT, UR28, 0x280, URZ ;  /* 0x000002801c187890 */ /* 0x000fe4000ff3e0ff */
[----:B------:R-:W-:Y:S02]  /*1780*/  UIADD3 UR22, UP0, UPT, UR28, 0x180, URZ ;  /* 0x000001801c167890 */ /* 0x000fe4000ff1e0ff */
[----:B------:R-:W-:Y:S02]  /*1790*/  USHF.L.U32 UR35, UR11, 0x7, URZ ;  /* 0x000000070b237899 */ /* 0x000fe400080006ff */
[----:B------:R-:W-:Y:S02]  /*17a0*/  UIADD3.X UR27, UPT, UPT, URZ, UR29, URZ, UP2, !UPT ;  /* 0x0000001dff1b7290 */ /* 0x000fe400097fe4ff */
[----:B------:R-:W-:-:S02]  /*17b0*/  UIADD3.X UR25, UPT, UPT, URZ, UR29, URZ, UP1, !UPT ;  /* 0x0000001dff197290 */ /* 0x000fc40008ffe4ff */
[----:B------:R-:W-:Y:S02]  /*17c0*/  UIADD3.X UR23, UPT, UPT, URZ, UR29, URZ, UP0, !UPT ;  /* 0x0000001dff177290 */ /* 0x000fe400087fe4ff */
[----:B------:R-:W-:Y:S01]  /*17d0*/  USHF.L.U32 UR19, UR19, 0x6, URZ ;  /* 0x0000000613137899 */ /* 0x000fe200080006ff */
[----:B------:R-:W-:Y:S01]  /*17e0*/  UMOV UR7, URZ ;  /* 0x000000ff00077c82 */ /* 0x000fe20008000000 */
[----:B------:R-:W-:Y:S01]  /*17f0*/  UMOV UR9, UR14 ;  /* 0x0000000e00097c82 */ /* 0x000fe20008000000 */
[----:B------:R-:W-:Y:S01]  /*1800*/  UMOV UR12, URZ ;  /* 0x000000ff000c7c82 */ /* 0x000fe20008000000 */
[----:B------:R-:W-:-:S08]  /*1810*/  UMOV UR10, URZ ;  /* 0x000000ff000a7c82 */ /* 0x000fd00008000000 */
.L_x_25:
[----:B-1----:R-:W-:Y:S01]  /*1820*/  ULEA UR33, UR9, UR5, 0x3 ;  /* 0x0000000509217291 */ /* 0x002fe2000f8e18ff */
[----:B--2-4-:R-:W-:Y:S11]  /*1830*/  @P0 BRA `(.L_x_22) ;  /* 0x00000000000c0947 */ /* 0x014ff60003800000 */
[----:B------:R-:W-:-:S04]  /*1840*/  SHF.L.U32 R5, R16, 0x1f, RZ ;  /* 0x0000001f10057819 */ /* 0x000fc800000006ff */
[----:B------:R-:W1:Y:S02]  /*1850*/  SYNCS.PHASECHK.TRANS64.TRYWAIT P0, [UR33+0x50], R5 ;  /* 0x00005005ff0075a7 */ /* 0x000e640008001121 */
[----:B-1----:R-:W-:Y:S05]  /*1860*/  @!P0 BRA `(.L_x_23) ;  /* 0x0000007000388947 */ /* 0x002fea0003800000 */
.L_x_22:
[----:B------:R-:W-:Y:S01]  /*1870*/  UIADD3 UR14, UPT, UPT, UR9, 0x1, URZ ;  /* 0x00000001090e7890 */ /* 0x000fe2000fffe0ff */
[----:B-1----:R-:W-:Y:S01]  /*1880*/  @!P4 IMAD.MOV.U32 R5, RZ, RZ, 0x4800 ;  /* 0x00004800ff05c424 */ /* 0x002fe200078e00ff */
[----:B------:R-:W-:Y:S02]  /*1890*/  ULOP3.LUT UR8, UR7, 0x1, URZ, 0xc0, !UPT ;  /* 0x0000000107087892 */ /* 0x000fe4000f8ec0ff */
[----:B------:R-:W-:Y:S02]  /*18a0*/  UISETP.NE.AND UP0, UPT, UR14, 0xa, UPT ;  /* 0x0000000a0e00788c */ /* 0x000fe4000bf05270 */
[----:B------:R-:W-:Y:S02]  /*18b0*/  USHF.L.U32 UR34, UR7, 0x5, URZ ;  /* 0x0000000507227899 */ /* 0x000fe400080006ff */
[----:B------:R-:W-:Y:S01]  /*18c0*/  USEL UR16, URZ, 0x1, UP0 ;  /* 0x00000001ff107887 */ /* 0x000fe20008000000 */
[----:B------:R-:W-:Y:S01]  /*18d0*/  @!P4 ISETP.NE.AND P0, PT, RZ, UR8, PT ;  /* 0x00000008ff00cc0c */ /* 0x000fe2000bf05270 */
[----:B------:R-:W-:-:S02]  /*18e0*/  USEL UR14, UR14, URZ, UP0 ;  /* 0x000000ff0e0e7287 */ /* 0x000fc40008000000 */
[----:B------:R-:W-:Y:S01]  /*18f0*/  USHF.L.U32 UR18, UR7, 0x6, URZ ;  /* 0x0000000607127899 */ /* 0x000fe200080006ff */
[----:B------:R-:W-:Y:S01]  /*1900*/  @!P4 SEL R5, R5, 0x4000, !P0 ;  /* 0x000040000505c807 */ /* 0x000fe20004000000 */
[----:B------:R-:W-:Y:S01]  /*1910*/  ULEA UR13, UR14, UR5, 0x3 ;  /* 0x000000050e0d7291 */ /* 0x000fe2000f8e18ff */
[----:B------:R-:W-:Y:S01]  /*1920*/  LOP3.LUT R16, R16, UR16, RZ, 0x3c, !PT ;  /* 0x0000001010107c12 */ /* 0x000fe2000f8e3cff */
[----:B------:R-:W-:Y:S01]  /*1930*/  ULEA UR16, UR9, UR5, 0xd ;  /* 0x0000000509107291 */ /* 0x000fe2000f8e68ff */
[----:B------:R1:W-:Y:S01]  /*1940*/  @!P4 SYNCS.ARRIVE.TRANS64 RZ, [UR33], R5 ;  /* 0x00000005ffffc9a7 */ /* 0x0003e20008000021 */
[----:B------:R-:W-:Y:S01]  /*1950*/  UMOV UR30, 0x0 ;  /* 0x00000000001e7882 */ /* 0x000fe20000000000 */
[----:B------:R-:W-:Y:S01]  /*1960*/  SHF.L.U32 R4, R16, 0x1f, RZ ;  /* 0x0000001f10047819 */ /* 0x000fe200000006ff */
[----:B------:R-:W-:Y:S02]  /*1970*/  UIADD3 UR32, UPT, UPT, UR16, 0x8400, URZ ;  /* 0x0000840010207890 */ /* 0x000fe4000fffe0ff */
[----:B------:R-:W-:Y:S01]  /*1980*/  UIADD3 UR16, UPT, UPT, UR16, 0x1c400, URZ ;  /* 0x0001c40010107890 */ /* 0x000fe2000fffe0ff */
[----:B------:R-:W-:Y:S01]  /*1990*/  UMOV UR31, 0x10000000 ;  /* 0x10000000001f7882 */ /* 0x000fe20000000000 */
[----:B------:R-:W-:Y:S01]  /*19a0*/  UMOV UR17, UR33 ;  /* 0x0000002100117c82 */ /* 0x000fe20008000000 */
[----:B------:R-:W-:Y:S01]  /*19b0*/  UMOV UR20, UR36 ;  /* 0x0000002400147c82 */ /* 0x000fe20008000000 */
[----:B------:R-:W-:Y:S01]  /*19c0*/  UISETP.NE.AND UP0, UPT, UR8, URZ, UPT ;  /* 0x000000ff0800728c */ /* 0x000fe2000bf05270 */
[----:B------:R1:W2:Y:S02]  /*19d0*/  SYNCS.PHASECHK.TRANS64.TRYWAIT P0, [UR13+0x50], R4 ;  /* 0x00005004ff0075a7 */ /* 0x0002a4000800110d */
[----:B------:R1:W-:Y:S02]  /*19e0*/  UTMALDG.3D [UR32], [UR26], desc[UR30] ;  /* 0x00001e201a0075b4 */ /* 0x0003e40008011000 */
[----:B------:R1:W-:Y:S04]  /*19f0*/  UTMALDG.3D [UR16], [UR24], desc[UR30] ;  /* 0x00001e10180075b4 */ /* 0x0003e80008011000 */
[----:B------:R-:W-:Y:S05]  /*1a00*/  BRA.U UP0, `(.L_x_24) ;  /* 0x0000000100207547 */ /* 0x000fea000b800000 */
[----:B------:R-:W-:Y:S01]  /*1a10*/  ULEA UR8, UR9, UR5, 0xb ;  /* 0x0000000509087291 */ /* 0x000fe2000f8e58ff */
[----:B-1----:R-:W-:Y:S01]  /*1a20*/  UMOV UR16, 0x0 ;  /* 0x0000000000107882 */ /* 0x002fe20000000000 */
[----:B------:R-:W-:Y:S02]  /*1a30*/  UMOV UR17, 0x10000000 ;  /* 0x1000000000117882 */ /* 0x000fe40000000000 */
[----:B------:R-:W-:Y:S01]  /*1a40*/  UIADD3 UR8, UPT, UPT, UR8, 0x30400, URZ ;  /* 0x0003040008087890 */ /* 0x000fe2000fffe0ff */
[----:B------:R-:W-:Y:S01]  /*1a50*/  UMOV UR9, UR33 ;  /* 0x0000002100097c82 */ /* 0x000fe20008000000 */
[----:B------:R-:W-:-:S07]  /*1a60*/  UMOV UR13, UR36 ;  /* 0x00000024000d7c82 */ /* 0x000fce0008000000 */
[----:B------:R1:W-:Y:S02]  /*1a70*/  UTMALDG.4D [UR8], [UR22], desc[UR16] ;  /* 0x00001008160075b4 */ /* 0x0003e40008019000 */
[----:B-1----:R-:W-:-:S12]  /*1a80*/  UIADD3 UR12, UPT, UPT, UR12, 0x1, URZ ;  /* 0x000000010c0c7890 */ /* 0x002fd8000fffe0ff */
.L_x_24:
[----:B------:R-:W-:Y:S01]  /*1a90*/  UIADD3 UR7, UPT, UPT, UR7, 0x1, URZ ;  /* 0x0000000107077890 */ /* 0x000fe2000fffe0ff */
[----:B------:R-:W-:-:S03]  /*1aa0*/  UMOV UR9, UR14 ;  /* 0x0000000e00097c82 */ /* 0x000fc60008000000 */
[----:B------:R-:W-:-:S09]  /*1ab0*/  UISETP.NE.AND UP0, UPT, UR7, UR15, UPT ;  /* 0x0000000f0700728c */ /* 0x000fd2000bf05270 */
[----:B------:R-:W-:Y:S05]  /*1ac0*/  BRA.U UP0, `(.L_x_25) ;  /* 0xfffffffd00547547 */ /* 0x000fea000b83ffff */
.L_x_21:
[----:B------:R-:W-:Y:S01]  /*1ad0*/  LEA R8, R15, UR5, 0x3 ;  /* 0x000000050f087c11 */ /* 0x000fe2000f8e18ff */
[----:B------:R-:W-:Y:S01]  /*1ae0*/  @!P1 SYNCS.ARRIVE.TRANS64.A1T0 RZ, [UR5+0xe8], RZ ;  /* 0x0000e8ffffff99a7 */ /* 0x000fe20008100005 */
[----:B-1----:R-:W-:Y:S01]  /*1af0*/  SHF.L.U32 R5, R14, 0x1f, RZ ;  /* 0x0000001f0e057819 */ /* 0x002fe200000006ff */
[----:B------:R-:W-:-:S03]  /*1b00*/  NOP ;  /* 0x0000000000007918 */ /* 0x000fc60000000000 */
[----:B--2-4-:R-:W1:Y:S01]  /*1b10*/  SYNCS.PHASECHK.TRANS64.TRYWAIT P0, [R8+URZ+0xf0], R5 ;  /* 0x0000f005080075a7 */ /* 0x014e6200080011ff */
[----:B------:R-:W-:Y:S01]  /*1b20*/  LEA R4, R15, UR5, 0x4 ;  /* 0x000000050f047c11 */ /* 0x000fe2000f8e20ff */
[----:B-1----:R-:W-:Y:S06]  /*1b30*/  @!P0 BRA `(.L_x_26) ;  /* 0x0000006c009c8947 */ /* 0x002fec0003800000 */
.L_x_132:
[----:B-1----:R-:W1:Y:S01]  /*1b40*/  LDS.128 R4, [R4+0x160] ;  /* 0x0001600004047984 */ /* 0x002e620000000c00 */
[----:B---3--:R-:W-:Y:S01]  /*1b50*/  ISETP.GE.AND P0, PT, R2, 0x1, PT ;  /* 0x000000010200780c */ /* 0x008fe20003f06270 */
[----:B------:R-:W-:Y:S01]  /*1b60*/  VIADD R8, R8, 0x100 ;  /* 0x0000010008087836 */ /* 0x000fe20000000000 */
[----:B------:R-:W-:Y:S01]  /*1b70*/  @!PT LDS RZ, [RZ] ;  /* 0x00000000fffff984 */ /* 0x000fe20000000800 */
[----:B------:R-:W-:Y:S01]  /*1b80*/  @!PT LDS RZ, [RZ] ;  /* 0x00000000fffff984 */ /* 0x000fe20000000800 */
[----:B------:R-:W-:Y:S01]  /*1b90*/  @!PT LDS RZ, [RZ] ;  /* 0x00000000fffff984 */ /* 0x000fe20000000800 */
[----:B------:R-:W-:Y:S01]  /*1ba0*/  @!PT LDS RZ, [RZ] ;  /* 0x00000000fffff984 */ /* 0x000fe20000000800 */
[----:B------:R2:W-:Y:S06]  /*1bb0*/  MEMBAR.ALL.CTA ;  /* 0x0000000000007992 */ /* 0x0005ec0000008000 */
[----:B--2---:R-:W2:Y:S01]  /*1bc0*/  FENCE.VIEW.ASYNC.S ;  /* 0x00000000000073c6 */ /* 0x004ea20000000000 */
[----:B------:R-:W-:-:S04]  /*1bd0*/  PRMT R8, RZ, 0x654, R8 ;  /* 0x00000654ff087816 */ /* 0x000fc80000000008 */
[----:B--2---:R2:W-:Y:S01]  /*1be0*/  SYNCS.ARRIVE.TRANS64.RED.A1T0 RZ, [R8+URZ], RZ ;  /* 0x000000ff08ff79a7 */ /* 0x0045e200081004ff */
[----:B-1----:R-:W-:-:S13]  /*1bf0*/  LOP3.LUT P2, RZ, R6, 0x1, RZ, 0xc0, !PT ;  /* 0x0000000106ff7812 */ /* 0x002fda000784c0ff */
[----:B------:R-:W-:Y:S01]  /*1c00*/  @P2 SHF.R.U32.HI R9, RZ, 0x10, R5 ;  /* 0x00000010ff092819 */ /* 0x000fe20000011605 */
[----:B------:R-:W-:Y:S01]  /*1c10*/  VOTEU.ANY UP0, P2 ;  /* 0x0000000000ff7886 */ /* 0x000fe20001000100 */
[----:B------:R-:W-:Y:S02]  /*1c20*/  @P2 MOV R11, R4 ;  /* 0x00000004000b2202 */ /* 0x000fe40000000f00 */
[----:B------:R-:W-:Y:S02]  /*1c30*/  @P2 R2UR.BROADCAST UR7, R9 ;  /* 0x00000000090722ca */ /* 0x000fe400008e0000 */
[----:B------:R-:W-:-:S11]  /*1c40*/  @P2 LOP3.LUT R10, R5, 0xffff, RZ, 0xc0, !PT ;  /* 0x0000ffff050a2812 */ /* 0x000fd600078ec0ff */
[----:B------:R-:W-:Y:S01]  /*1c50*/  @UP0 UMOV UR36, UR7 ;  /* 0x0000000700240c82 */ /* 0x000fe20008000000 */
[----:B--2---:R-:W-:Y:S05]  /*1c60*/  @!P0 BRA `(.L_x_27) ;  /* 0x0000000000b88947 */ /* 0x004fea0003800000 */
[----:B------:R-:W1:Y:S01]  /*1c70*/  LDC.64 R6, c[0x0][0xd18] ;  /* 0x00034600ff067b82 */ /* 0x000e620000000a00 */
[----:B------:R-:W-:-:S07]  /*1c80*/  ISETP.NE.AND P3, PT, R2, 0x1, PT ;  /* 0x000000010200780c */ /* 0x000fce0003f65270 */
[----:B------:R-:W2:Y:S08]  /*1c90*/  LDC.64 R8, c[0x0][0xd10] ;  /* 0x00034400ff087b82 */ /* 0x000eb00000000a00 */
[----:B------:R-:W3:Y:S08]  /*1ca0*/  LDC R17, c[0x0][0xd20] ;  /* 0x00034800ff117b82 */ /* 0x000ef00000000800 */
[----:B------:R-:W4:Y:S01]  /*1cb0*/  LDC R18, c[0x0][0xd0c] ;  /* 0x00034300ff127b82 */ /* 0x000f220000000800 */
[----:B-1----:R-:W-:Y:S01]  /*1cc0*/  IMAD.HI.U32 R22, R0, R7, RZ ;  /* 0x0000000700167227 */ /* 0x002fe200078e00ff */
[----:B------:R-:W-:-:S06]  /*1cd0*/  ISETP.NE.AND P0, PT, R6, 0x1, PT ;  /* 0x000000010600780c */ /* 0x000fcc0003f05270 */
[----:B------:R-:W1:Y:S01]  /*1ce0*/  LDC.64 R4, c[0x0][0xd28] ;  /* 0x00034a00ff047b82 */ /* 0x000e620000000a00 */
[----:B--2---:R-:W-:-:S04]  /*1cf0*/  IMAD.HI.U32 R20, R3, R8, RZ ;  /* 0x0000000803147227 */ /* 0x004fc800078e00ff */
[----:B------:R-:W-:Y:S01]  /*1d00*/  IMAD.HI.U32 R24, R11, R8, RZ ;  /* 0x000000080b187227 */ /* 0x000fe200078e00ff */
[----:B------:R-:W-:Y:S02]  /*1d10*/  SHF.R.U32.HI R20, RZ, R9, R20 ;  /* 0x00000009ff147219 */ /* 0x000fe40000011614 */
[----:B---3--:R-:W-:Y:S01]  /*1d20*/  SHF.R.U32.HI R19, RZ, R17, R22 ;  /* 0x00000011ff137219 */ /* 0x008fe20000011616 */
[----:B------:R-:W-:Y:S01]  /*1d30*/  IMAD.HI.U32 R22, R10, R7, RZ ;  /* 0x000000070a167227 */ /* 0x000fe200078e00ff */
[----:B------:R-:W-:Y:S02]  /*1d40*/  SHF.R.U32.HI R24, RZ, R9, R24 ;  /* 0x00000009ff187219 */ /* 0x000fe40000011618 */
[----:B------:R-:W-:Y:S02]  /*1d50*/  SEL R19, R0, R19, !P0 ;  /* 0x0000001300137207 */ /* 0x000fe40004000000 */
[----:B------:R-:W-:Y:S02]  /*1d60*/  SHF.R.U32.HI R17, RZ, R17, R22 ;  /* 0x00000011ff117219 */ /* 0x000fe40000011616 */
[----:B----4-:R-:W-:-:S02]  /*1d70*/  ISETP.NE.AND P1, PT, R18, 0x1, PT ;  /* 0x000000011200780c */ /* 0x010fc40003f25270 */
[----:B------:R-:W-:Y:S02]  /*1d80*/  SEL R17, R10, R17, !P0 ;  /* 0x000000110a117207 */ /* 0x000fe40004000000 */
[----:B------:R-:W-:Y:S02]  /*1d90*/  SEL R21, R3, R20, !P1 ;  /* 0x0000001403157207 */ /* 0x000fe40004800000 */
[----:B------:R-:W-:Y:S01]  /*1da0*/  SEL R7, R11, R24, !P1 ;  /* 0x000000180b077207 */ /* 0x000fe20004800000 */
[----:B-1----:R-:W-:Y:S01]  /*1db0*/  IMAD.HI.U32 R20, R19, R4, RZ ;  /* 0x0000000413147227 */ /* 0x002fe200078e00ff */
[----:B------:R-:W-:-:S03]  /*1dc0*/  IADD3 R9, PT, PT, -R17, RZ, RZ ;  /* 0x000000ff11097210 */ /* 0x000fc60007ffe1ff */
[----:B------:R-:W-:Y:S01]  /*1dd0*/  IMAD.HI.U32 R8, R21, R4, RZ ;  /* 0x0000000415087227 */ /* 0x000fe200078e00ff */
[----:B------:R-:W-:-:S03]  /*1de0*/  @P3 SHF.R.U32.HI R19, RZ, R5, R20 ;  /* 0x00000005ff133219 */ /* 0x000fc60000011614 */
[----:B------:R-:W-:Y:S01]  /*1df0*/  IMAD R9, R6, R9, R10 ;  /* 0x0000000906097224 */ /* 0x000fe200078e020a */
        /* <DEDUP_REMOVED lines=12> */
[----:B------:R-:W-:-:S05]  /*1ec0*/  @!P0 SEL R5, R7, R20, !P3 ;  /* 0x0000001407058207 */ /* 0x000fca0005800000 */
[--C-:B------:R-:W-:Y:S02]  /*1ed0*/  @!P0 IMAD.IADD R8, R8, 0x1, -R5.reuse ;  /* 0x0000000108088824 */ /* 0x100fe400078e0a05 */
[----:B------:R-:W-:Y:S01]  /*1ee0*/  @!P0 IMAD R5, R4, R21, R5 ;  /* 0x0000001504058224 */ /* 0x000fe200078e0205 */
[----:B------:R-:W-:Y:S01]  /*1ef0*/  IADD3 R4, PT, PT, -R7, RZ, RZ ;  /* 0x000000ff07047210 */ /* 0x000fe20007ffe1ff */
[----:B------:R-:W-:Y:S02]  /*1f00*/  @!P0 IMAD R17, R2, R8, R7 ;  /* 0x0000000802118224 */ /* 0x000fe400078e0207 */
[----:B------:R-:W-:Y:S02]  /*1f10*/  @!P0 IMAD.MOV.U32 R7, RZ, RZ, R5 ;  /* 0x000000ffff078224 */ /* 0x000fe400078e0005 */
[----:B------:R-:W-:Y:S02]  /*1f20*/  IMAD R4, R18, R4, R11 ;  /* 0x0000000412047224 */ /* 0x000fe400078e020b */
[----:B------:R-:W-:-:S02]  /*1f30*/  IMAD R10, R17, R6, R9 ;  /* 0x00000006110a7224 */ /* 0x000fc400078e0209 */
[----:B------:R-:W-:Y:S02]  /*1f40*/  IMAD R11, R7, R18, R4 ;  /* 0x00000012070b7224 */ /* 0x000fe400078e0204 */
.L_x_27:
[----:B------:R-:W1:Y:S02]  /*1f50*/  LDCU UR7, c[0x0][0xd30] ;  /* 0x0001a600ff0777ac */ /* 0x000e640008000800 */
[----:B-1----:R-:W-:-:S09]  /*1f60*/  UISETP.NE.AND UP0, UPT, UR7, 0x1, UPT ;  /* 0x000000010700788c */ /* 0x002fd2000bf05270 */
[----:B------:R-:W-:Y:S05]  /*1f70*/  BRA.U UP0, `(.L_x_28) ;  /* 0x0000000100407547 */ /* 0x000fea000b800000 */
[----:B------:R-:W1:Y:S08]  /*1f80*/  LDC.64 R6, c[0x0][0xd10] ;  /* 0x00034400ff067b82 */ /* 0x000e700000000a00 */
[----:B------:R-:W2:Y:S08]  /*1f90*/  LDC.64 R4, c[0x0][0xd18] ;  /* 0x00034600ff047b82 */ /* 0x000eb00000000a00 */
[----:B------:R-:W3:Y:S08]  /*1fa0*/  LDC R8, c[0x0][0xd20] ;  /* 0x00034800ff087b82 */ /* 0x000ef00000000800 */
[----:B------:R-:W4:Y:S01]  /*1fb0*/  LDC R18, c[0x0][0xd0c] ;  /* 0x00034300ff127b82 */ /* 0x000f220000000800 */
[----:B-1----:R-:W-:-:S05]  /*1fc0*/  IMAD.HI.U32 R6, R11, R6, RZ ;  /* 0x000000060b067227 */ /* 0x002fca00078e00ff */
[----:B------:R-:W-:Y:S01]  /*1fd0*/  SHF.R.U32.HI R6, RZ, R7, R6 ;  /* 0x00000007ff067219 */ /* 0x000fe20000011606 */
[----:B--2---:R-:W-:Y:S01]  /*1fe0*/  IMAD.HI.U32 R5, R10, R5, RZ ;  /* 0x000000050a057227 */ /* 0x004fe200078e00ff */
[----:B------:R-:W-:-:S04]  /*1ff0*/  ISETP.NE.AND P0, PT, R4, 0x1, PT ;  /* 0x000000010400780c */ /* 0x000fc80003f05270 */
[----:B---3--:R-:W-:-:S04]  /*2000*/  SHF.R.U32.HI R5, RZ, R8, R5 ;  /* 0x00000008ff057219 */ /* 0x008fc80000011605 */
[----:B------:R-:W-:Y:S02]  /*2010*/  SEL R5, R10, R5, !P0 ;  /* 0x000000050a057207 */ /* 0x000fe40004000000 */
[----:B----4-:R-:W-:-:S04]  /*2020*/  ISETP.NE.AND P1, PT, R18, 0x1, PT ;  /* 0x000000011200780c */ /* 0x010fc80003f25270 */
[----:B------:R-:W-:-:S05]  /*2030*/  SEL R6, R11, R6, !P1 ;  /* 0x000000060b067207 */ /* 0x000fca0004800000 */
[----:B------:R-:W-:Y:S02]  /*2040*/  IMAD.IADD R7, R5, 0x1, -R6 ;  /* 0x0000000105077824 */ /* 0x000fe400078e0a06 */
[----:B------:R-:W-:Y:S02]  /*2050*/  IMAD.IADD R5, R6, 0x1, -R5 ;  /* 0x0000000106057824 */ /* 0x000fe400078e0a05 */
[----:B------:R-:W-:Y:S02]  /*2060*/  IMAD R11, R7, R18, R11 ;  /* 0x00000012070b7224 */ /* 0x000fe400078e020b */
[----:B------:R-:W-:-:S07]  /*2070*/  IMAD R10, R5, R4, R10 ;  /* 0x00000004050a7224 */ /* 0x000fce00078e020a */
.L_x_28:
[----:B------:R-:W-:Y:S01]  /*2080*/  VIADD R15, R15, 0x1 ;  /* 0x000000010f0f7836 */ /* 0x000fe20000000000 */
[----:B------:R-:W-:Y:S01]  /*2090*/  PLOP3.LUT P1, PT, PT, PT, PT, 0x80, 0x8 ;  /* 0x000000000008781c */ /* 0x000fe20003f2f070 */
[----:B------:R-:W-:Y:S02]  /*20a0*/  IMAD.IADD R4, R11, 0x1, R58 ;  /* 0x000000010b047824 */ /* 0x000fe400078e023a */
[----:B------:R-:W-:Y:S01]  /*20b0*/  IMAD.IADD R33, R10, 0x1, R51 ;  /* 0x000000010a217824 */ /* 0x000fe200078e0233 */
[C---:B------:R-:W-:Y:S02]  /*20c0*/  ISETP.NE.AND P0, PT, R15.reuse, 0x2, PT ;  /* 0x000000020f00780c */ /* 0x040fe40003f05270 */
[----:B------:R-:W-:Y:S02]  /*20d0*/  R2UR UR11, R4 ;  /* 0x00000000040b72ca */ /* 0x000fe400000e0000 */
[----:B------:R-:W-:Y:S02]  /*20e0*/  SEL R5, RZ, 0x1, P0 ;  /* 0x00000001ff057807 */ /* 0x000fe40000000000 */
[----:B------:R-:W-:-:S02]  /*20f0*/  SEL R15, R15, RZ, P0 ;  /* 0x000000ff0f0f7207 */ /* 0x000fc40000000000 */
[----:B------:R-:W-:Y:S01]  /*2100*/  LOP3.LUT R14, R14, R5, RZ, 0x3c, !PT ;  /* 0x000000050e0e7212 */ /* 0x000fe200078e3cff */
[----:B------:R-:W-:Y:S08]  /*2110*/  @P2 BRA `(.L_x_29) ;  /* 0xfffffff400302947 */ /* 0x000ff0000383ffff */
[----:B------:R-:W-:Y:S01]  /*2120*/  UIADD3 UR5, UPT, UPT, UR5, 0x50, URZ ;  /* 0x0000005005057890 */ /* 0x000fe2000fffe0ff */
[----:B------:R-:W-:-:S03]  /*2130*/  SHF.L.U32 R3, R16, 0x1f, RZ ;  /* 0x0000001f10037819 */ /* 0x000fc600000006ff */
[----:B------:R-:W-:-:S09]  /*2140*/  ULEA UR4, UR14, UR5, 0x3 ;  /* 0x000000050e047291 */ /* 0x000fd2000f8e18ff */
[----:B------:R-:W1:Y:S02]  /*2150*/  SYNCS.PHASECHK.TRANS64.TRYWAIT P0, [UR4], R3 ;  /* 0x00000003ff0075a7 */ /* 0x000e640008001104 */
[----:B-1----:R-:W-:Y:S05]  /*2160*/  @!P0 BRA `(.L_x_30) ;  /* 0x0000006800248947 */ /* 0x002fea0003800000 */
.L_x_134:
[----:B------:R-:W-:-:S04]  /*2170*/  UIADD3 UR6, UPT, UPT, UR14, 0x1, URZ ;  /* 0x000000010e067890 */ /* 0x000fc8000fffe0ff */
[----:B------:R-:W-:-:S04]  /*2180*/  UISETP.NE.AND UP0, UPT, UR6, 0xa, UPT ;  /* 0x0000000a0600788c */ /* 0x000fc8000bf05270 */
[----:B------:R-:W-:Y:S02]  /*2190*/  USEL UR7, URZ, 0x1, UP0 ;  /* 0x00000001ff077887 */ /* 0x000fe40008000000 */
[----:B------:R-:W-:-:S04]  /*21a0*/  USEL UR6, UR6, URZ, UP0 ;  /* 0x000000ff06067287 */ /* 0x000fc80008000000 */
[----:B------:R-:W-:Y:S01]  /*21b0*/  ULEA UR4, UR6, UR5, 0x3 ;  /* 0x0000000506047291 */ /* 0x000fe2000f8e18ff */
[----:B------:R-:W-:-:S04]  /*21c0*/  LOP3.LUT R2, R16, UR7, RZ, 0x3c, !PT ;  /* 0x0000000710027c12 */ /* 0x000fc8000f8e3cff */
[----:B-1----:R-:W-:-:S04]  /*21d0*/  SHF.L.U32 R3, R2, 0x1f, RZ ;  /* 0x0000001f02037819 */ /* 0x002fc800000006ff */
[----:B------:R-:W1:Y:S02]  /*21e0*/  SYNCS.PHASECHK.TRANS64.TRYWAIT P0, [UR4], R3 ;  /* 0x00000003ff0075a7 */ /* 0x000e640008001104 */
[----:B-1----:R-:W-:Y:S05]  /*21f0*/  @!P0 BRA `(.L_x_31) ;  /* 0x0000006800188947 */ /* 0x002fea0003800000 */
.L_x_136:
        /* <DEDUP_REMOVED lines=9> */
.L_x_138:
        /* <DEDUP_REMOVED lines=9> */
.L_x_140:
        /* <DEDUP_REMOVED lines=9> */
.L_x_142:
        /* <DEDUP_REMOVED lines=9> */
.L_x_144:
        /* <DEDUP_REMOVED lines=9> */
.L_x_146:
        /* <DEDUP_REMOVED lines=9> */
.L_x_148:
        /* <DEDUP_REMOVED lines=9> */
.L_x_150:
[----:B------:R-:W-:-:S04]  /*25f0*/  UIADD3 UR6, UPT, UPT, UR6, 0x1, URZ ;  /* 0x0000000106067890 */ /* 0x000fc8000fffe0ff */
[----:B------:R-:W-:-:S04]  /*2600*/  UISETP.NE.AND UP0, UPT, UR6, 0xa, UPT ;  /* 0x0000000a0600788c */ /* 0x000fc8000bf05270 */
[----:B------:R-:W-:Y:S02]  /*2610*/  USEL UR4, URZ, 0x1, UP0 ;  /* 0x00000001ff047887 */ /* 0x000fe40008000000 */
[----:B------:R-:W-:-:S04]  /*2620*/  USEL UR6, UR6, URZ, UP0 ;  /* 0x000000ff06067287 */ /* 0x000fc80008000000 */
[----:B------:R-:W-:Y:S01]  /*2630*/  ULEA UR6, UR6, UR5, 0x3 ;  /* 0x0000000506067291 */ /* 0x000fe2000f8e18ff */
[----:B-1----:R-:W-:-:S04]  /*2640*/  LOP3.LUT R3, R2, UR4, RZ, 0x3c, !PT ;  /* 0x0000000402037c12 */ /* 0x002fc8000f8e3cff */
[----:B------:R-:W-:Y:S01]  /*2650*/  SHF.L.U32 R3, R3, 0x1f, RZ ;  /* 0x0000001f03037819 */ /* 0x000fe200000006ff */
[----:B------:R-:W-:-:S07]  /*2660*/  IMAD.U32 R0, RZ, RZ, UR6 ;  /* 0x00000006ff007e24 */ /* 0x000fce000f8e00ff */
.L_x_39:
[----:B-1----:R1:W2:Y:S02]  /*2670*/  SYNCS.PHASECHK.TRANS64.TRYWAIT P0, [R0+URZ], R3 ;  /* 0x00000003000075a7 */ /* 0x0022a400080011ff */
[----:B--2---:R-:W-:Y:S05]  /*2680*/  @!P0 NANOSLEEP.SYNCS 0x989680 ;  /* 0x009896800000895d */ /* 0x004fea0003900000 */
[----:B------:R-:W2:Y:S02]  /*2690*/  @!P0 SYNCS.PHASECHK.TRANS64 P0, [R0+URZ], R3 ;  /* 0x00000003000085a7 */ /* 0x000ea400080010ff */
[----:B--2---:R-:W-:Y:S05]  /*26a0*/  @P0 EXIT ;  /* 0x000000000000094d */ /* 0x004fea0003800000 */
[----:B------:R-:W-:Y:S05]  /*26b0*/  BRA `(.L_x_39) ;  /* 0xfffffffc00ec7947 */ /* 0x000fea000383ffff */
.L_x_18:
[----:B------:R-:W-:-:S04]  /*26c0*/  UISETP.NE.AND UP1, UPT, UR37, URZ, UPT ;  /* 0x000000ff2500728c */ /* 0x000fc8000bf25270 */
[----:B------:R-:W-:-:S09]  /*26d0*/  UISETP.NE.OR UP1, UPT, UR8, 0x1, UP1 ;  /* 0x000000010800788c */ /* 0x000fd20008f25670 */
[----:B------:R-:W-:Y:S05]  /*26e0*/  BRA.U UP1, `(.L_x_40) ;  /* 0x00000005014c7547 */ /* 0x000fea000b800000 */
[----:B------:R-:W-:Y:S01]  /*26f0*/  HFMA2 R3, -RZ, RZ, 0, 0 ;  /* 0x00000000ff037431 */ /* 0x000fe200000001ff */
[----:B------:R-:W-:Y:S01]  /*2700*/  ISETP.NE.AND P2, PT, R4, RZ, PT ;  /* 0x000000ff0400720c */ /* 0x000fe20003f45270 */
[----:B------:R-:W-:Y:S01]  /*2710*/  IMAD.MOV.U32 R12, RZ, RZ, 0x1 ;  /* 0x00000001ff0c7424 */ /* 0x000fe200078e00ff */
[----:B------:R-:W-:Y:S01]  /*2720*/  CS2R R6, SRZ ;  /* 0x0000000000067805 */ /* 0x000fe2000001ff00 */
[----:B------:R-:W-:Y:S01]  /*2730*/  IMAD.MOV.U32 R5, RZ, RZ, RZ ;  /* 0x000000ffff057224 */ /* 0x000fe200078e00ff */
[----:B------:R-:W-:Y:S01]  /*2740*/  UMOV UR4, 0x400 ;  /* 0x0000040000047882 */ /* 0x000fe20000000000 */
[----:B------:R-:W-:Y:S01]  /*2750*/  UMOV UR6, URZ ;  /* 0x000000ff00067c82 */ /* 0x000fe20008000000 */
[----:B------:R-:W-:-:S12]  /*2760*/  ULEA UR37, UR37, UR4, 0x18 ;  /* 0x0000000425257291 */ /* 0x000fd8000f8ec0ff */
.L_x_44:
[----:B------:R-:W-:Y:S02]  /*2770*/  LEA R0, R3, UR37, 0x3 ;  /* 0x0000002503007c11 */ /* 0x000fe4000f8e18ff */
[----:B------:R-:W-:-:S03]  /*2780*/  SHF.L.U32 R9, R5, 0x1f, RZ ;  /* 0x0000001f05097819 */ /* 0x000fc600000006ff */
[----:B------:R-:W-:Y:S01]  /*2790*/  VIADD R8, R0, 0x140 ;  /* 0x0000014000087836 */ /* 0x000fe20000000000 */
[----:B------:R-:W1:Y:S02]  /*27a0*/  SYNCS.PHASECHK.TRANS64.TRYWAIT P0, [R0+URZ+0x130], R9 ;  /* 0x00013009000075a7 */ /* 0x000e6400080011ff */
[----:B-1----:R-:W-:Y:S05]  /*27b0*/  @!P0 BRA `(.L_x_41) ;  /* 0x0000006400688947 */ /* 0x002fea0003800000 */
.L_x_151:
[----:B------:R-:W-:Y:S01]  /*27c0*/  ULEA UR5, UR6, UR37, 0x3 ;  /* 0x0000002506057291 */ /* 0x000fe2000f8e18ff */
[----:B------:R-:W-:Y:S01]  /*27d0*/  PRMT R8, RZ, 0x654, R8 ;  /* 0x00000654ff087816 */ /* 0x000fe20000000008 */
[----:B-1----:R-:W-:Y:S01]  /*27e0*/  @!P2 IMAD.MOV.U32 R9, RZ, RZ, 0x10 ;  /* 0x00000010ff09a424 */ /* 0x002fe200078e00ff */
[----:B------:R-:W-:Y:S01]  /*27f0*/  SHF.L.U32 R11, R12, 0x1f, RZ ;  /* 0x0000001f0c0b7819 */ /* 0x000fe200000006ff */
[----:B------:R-:W-:Y:S01]  /*2800*/  UIADD3 UR4, UPT, UPT, UR5, 0xf0, URZ ;  /* 0x000000f005047890 */ /* 0x000fe2000fffe0ff */
[----:B------:R1:W-:Y:S05]  /*2810*/  SYNCS.ARRIVE.TRANS64.RED.A1T0 RZ, [R8+URZ], RZ ;  /* 0x000000ff08ff79a7 */ /* 0x0003ea00081004ff */
[----:B------:R-:W-:Y:S01]  /*2820*/  IMAD.U32 R13, RZ, RZ, UR4 ;  /* 0x00000004ff0d7e24 */ /* 0x000fe2000f8e00ff */
[----:B------:R-:W2:Y:S04]  /*2830*/  SYNCS.PHASECHK.TRANS64.TRYWAIT P0, [UR5+0x100], R11 ;  /* 0x0001000bff0075a7 */ /* 0x000ea80008001105 */
[----:B------:R-:W-:Y:S01]  /*2840*/  PRMT R13, R4, 0x654, R13 ;  /* 0x00000654040d7816 */ /* 0x000fe2000000000d */
[----:B-12---:R-:W-:Y:S06]  /*2850*/  @!P0 BRA `(.L_x_42) ;  /* 0x0000006400548947 */ /* 0x006fec0003800000 */
.L_x_153:
[----:B------:R-:W-:Y:S01]  /*2860*/  ULEA UR4, UR6, UR37, 0x4 ;  /* 0x0000002506047291 */ /* 0x000fe2000f8e20ff */
[----:B---3--:R-:W-:Y:S01]  /*2870*/  SEL R2, R13, R2, !P2 ;  /* 0x000000020d027207 */ /* 0x008fe20005000000 */
[----:B------:R-:W-:Y:S01]  /*2880*/  UIADD3 UR5, UPT, UPT, UR5, 0xf0, URZ ;  /* 0x000000f005057890 */ /* 0x000fe2000fffe0ff */
[----:B-1----:R-:W-:Y:S01]  /*2890*/  LEA R0, R7, UR37, 0x3 ;  /* 0x0000002507007c11 */ /* 0x002fe2000f8e18ff */
[----:B------:R-:W-:Y:S01]  /*28a0*/  UIADD3 UR4, UPT, UPT, UR4, 0x160, URZ ;  /* 0x0000016004047890 */ /* 0x000fe2000fffe0ff */
[----:B------:R1:W-:Y:S01]  /*28b0*/  @!P2 SYNCS.ARRIVE.TRANS64.RED RZ, [R2+URZ], R9 ;  /* 0x0000000902ffa9a7 */ /* 0x0003e200080004ff */
[----:B------:R-:W-:Y:S01]  /*28c0*/  UIADD3 UR6, UPT, UPT, UR6, 0x1, URZ ;  /* 0x0000000106067890 */ /* 0x000fe2000fffe0ff */
[----:B------:R-:W-:-:S03]  /*28d0*/  VIADD R3, R3, 0x1 ;  /* 0x0000000103037836 */ /* 0x000fc60000000000 */
[----:B------:R-:W-:Y:S02]  /*28e0*/  UISETP.NE.AND UP0, UPT, UR6, 0x2, UPT ;  /* 0x000000020600788c */ /* 0x000fe4000bf05270 */
[----:B------:R-:W-:Y:S01]  /*28f0*/  ISETP.NE.AND P0, PT, R3, 0x2, PT ;  /* 0x000000020300780c */ /* 0x000fe20003f05270 */
[----:B------:R-:W-:Y:S06]  /*2900*/  UGETNEXTWORKID.BROADCAST [UR4], [UR5] ;  /* 0x00000000040073ca */ /* 0x000fec0008000100 */
[----:B------:R-:W-:Y:S02]  /*2910*/  USEL UR4, URZ, 0x1, UP0 ;  /* 0x00000001ff047887 */ /* 0x000fe40008000000 */
[----:B------:R-:W-:-:S04]  /*2920*/  USEL UR6, UR6, URZ, UP0 ;  /* 0x000000ff06067287 */ /* 0x000fc80008000000 */
[----:B------:R-:W-:Y:S02]  /*2930*/  LOP3.LUT R12, R12, UR4, RZ, 0x3c, !PT ;  /* 0x000000040c0c7c12 */ /* 0x000fe4000f8e3cff */
[----:B-1----:R-:W-:-:S04]  /*2940*/  SHF.L.U32 R9, R6, 0x1f, RZ ;  /* 0x0000001f06097819 */ /* 0x002fc800000006ff */
[----:B------:R-:W1:Y:S02]  /*2950*/  SYNCS.PHASECHK.TRANS64.TRYWAIT P1, [R0+URZ+0xf0], R9 ;  /* 0x0000f009000075a7 */ /* 0x000e6400080211ff */
[----:B-1----:R-:W-:Y:S05]  /*2960*/  @!P1 BRA `(.L_x_43) ;  /* 0x0000006400289947 */ /* 0x002fea0003800000 */
.L_x_154:
[----:B------:R-:W-:Y:S01]  /*2970*/  LEA R8, R7, UR37, 0x4 ;  /* 0x0000002507087c11 */ /* 0x000fe2000f8e20ff */
[----:B-1----:R-:W-:Y:S01]  /*2980*/  VIADD R0, R0, 0x100 ;  /* 0x0000010000007836 */ /* 0x002fe20000000000 */
[----:B------:R-:W-:Y:S01]  /*2990*/  SEL R3, R3, RZ, P0 ;  /* 0x000000ff03037207 */ /* 0x000fe20000000000 */
[----:B------:R-:W-:-:S03]  /*29a0*/  VIADD R7, R7, 0x1 ;  /* 0x0000000107077836 */ /* 0x000fc60000000000 */
[----:B------:R-:W1:Y:S01]  /*29b0*/  LDS.128 R8, [R8+0x160] ;  /* 0x0001600008087984 */ /* 0x000e620000000c00 */
[----:B------:R-:W-:Y:S02]  /*29c0*/  PRMT R0, RZ, 0x654, R0 ;  /* 0x00000654ff007816 */ /* 0x000fe40000000000 */
[C---:B------:R-:W-:Y:S01]  /*29d0*/  ISETP.NE.AND P1, PT, R7.reuse, 0x2, PT ;  /* 0x000000020700780c */ /* 0x040fe20003f25270 */
[----:B------:R-:W-:Y:S01]  /*29e0*/  @!PT LDS RZ, [RZ] ;  /* 0x00000000fffff984 */ /* 0x000fe20000000800 */
[----:B------:R-:W-:Y:S01]  /*29f0*/  @!PT LDS RZ, [RZ] ;  /* 0x00000000fffff984 */ /* 0x000fe20000000800 */
[----:B------:R-:W-:Y:S01]  /*2a00*/  @!PT LDS RZ, [RZ] ;  /* 0x00000000fffff984 */ /* 0x000fe20000000800 */
[----:B------:R-:W-:Y:S01]  /*2a10*/  @!PT LDS RZ, [RZ] ;  /* 0x00000000fffff984 */ /* 0x000fe20000000800 */
[----:B------:R2:W-:Y:S06]  /*2a20*/  MEMBAR.ALL.CTA ;  /* 0x0000000000007992 */ /* 0x0005ec0000008000 */
[----:B--2---:R-:W2:Y:S01]  /*2a30*/  FENCE.VIEW.ASYNC.S ;  /* 0x00000000000073c6 */ /* 0x004ea20000000000 */
[----:B------:R-:W-:Y:S01]  /*2a40*/  SEL R7, R7, RZ, P1 ;  /* 0x000000ff07077207 */ /* 0x000fe20000800000 */
[----:B--2---:R2:W-:Y:S01]  /*2a50*/  SYNCS.ARRIVE.TRANS64.RED.A1T0 RZ, [R0+URZ], RZ ;  /* 0x000000ff00ff79a7 */ /* 0x0045e200081004ff */
[----:B-1----:R-:W-:-:S02]  /*2a60*/  LOP3.LUT P3, RZ, R10, 0x1, RZ, 0xc0, !PT ;  /* 0x000000010aff7812 */ /* 0x002fc4000786c0ff */
[----:B------:R-:W-:-:S04]  /*2a70*/  SEL R9, RZ, 0x1, P1 ;  /* 0x00000001ff097807 */ /* 0x000fc80000800000 */
[----:B------:R-:W-:Y:S02]  /*2a80*/  LOP3.LUT R6, R6, R9, RZ, 0x3c, !PT ;  /* 0x0000000906067212 */ /* 0x000fe400078e3cff */
[----:B--2---:R-:W-:-:S04]  /*2a90*/  SEL R0, RZ, 0x1, P0 ;  /* 0x00000001ff007807 */ /* 0x004fc80000000000 */
[----:B------:R-:W-:Y:S01]  /*2aa0*/  LOP3.LUT R5, R5, R0, RZ, 0x3c, !PT ;  /* 0x0000000005057212 */ /* 0x000fe200078e3cff */
[----:B------:R-:W-:Y:S06]  /*2ab0*/  @P3 BRA `(.L_x_44) ;  /* 0xfffffffc002c3947 */ /* 0x000fec000383ffff */
[----:B------:R-:W-:Y:S01]  /*2ac0*/  ULEA UR5, UR6, UR37, 0x3 ;  /* 0x0000002506057291 */ /* 0x000fe2000f8e18ff */
[----:B------:R-:W-:-:S08]  /*2ad0*/  SHF.L.U32 R3, R12, 0x1f, RZ ;  /* 0x0000001f0c037819 */ /* 0x000fd000000006ff */
[----:B------:R-:W1:Y:S02]  /*2ae0*/  SYNCS.PHASECHK.TRANS64 P0, [UR5+0x100], R3 ;  /* 0x00010003ff0075a7 */ /* 0x000e640008001005 */
[----:B-1----:R-:W-:Y:S05]  /*2af0*/  @P0 BRA `(.L_x_45) ;  /* 0x0000000000080947 */ /* 0x002fea0003800000 */
[----:B------:R-:W1:Y:S02]  /*2b00*/  SYNCS.PHASECHK.TRANS64.TRYWAIT P0, [UR5+0x100], R3 ;  /* 0x00010003ff0075a7 */ /* 0x000e640008001105 */
[----:B-1----:R-:W-:Y:S05]  /*2b10*/  @!P0 BRA `(.L_x_46) ;  /* 0x0000006000d08947 */ /* 0x002fea0003800000 */
.L_x_45:
[----:B------:R-:W-:-:S04]  /*2b20*/  UIADD3 UR4, UPT, UPT, UR6, 0x1, URZ ;  /* 0x0000000106047890 */ /* 0x000fc8000fffe0ff */
[----:B------:R-:W-:-:S04]  /*2b30*/  UISETP.NE.AND UP0, UPT, UR4, 0x2, UPT ;  /* 0x000000020400788c */ /* 0x000fc8000bf05270 */
[----:B------:R-:W-:Y:S02]  /*2b40*/  USEL UR7, URZ, 0x1, UP0 ;  /* 0x00000001ff077887 */ /* 0x000fe40008000000 */
[----:B------:R-:W-:-:S04]  /*2b50*/  USEL UR4, UR4, URZ, UP0 ;  /* 0x000000ff04047287 */ /* 0x000fc80008000000 */
[----:B------:R-:W-:Y:S01]  /*2b60*/  ULEA UR4, UR4, UR37, 0x3 ;  /* 0x0000002504047291 */ /* 0x000fe2000f8e18ff */
[----:B-1----:R-:W-:-:S04]  /*2b70*/  LOP3.LUT R3, R12, UR7, RZ, 0x3c, !PT ;  /* 0x000000070c037c12 */ /* 0x002fc8000f8e3cff */
[----:B------:R-:W-:-:S04]  /*2b80*/  SHF.L.U32 R0, R3, 0x1f, RZ ;  /* 0x0000001f03007819 */ /* 0x000fc800000006ff */
[----:B------:R-:W1:Y:S02]  /*2b90*/  SYNCS.PHASECHK.TRANS64 P0, [UR4+0x100], R0 ;  /* 0x00010000ff0075a7 */ /* 0x000e640008001004 */
[----:B-1----:R-:W-:Y:S05]  /*2ba0*/  @P0 EXIT ;  /* 0x000000000000094d */ /* 0x002fea0003800000 */
[----:B------:R-:W-:Y:S02]  /*2bb0*/  SHF.L.U32 R3, R3, 0x1f, RZ ;  /* 0x0000001f03037819 */ /* 0x000fe400000006ff */
[----:B------:R-:W-:-:S07]  /*2bc0*/  MOV R0, UR4 ;  /* 0x0000000400007c02 */ /* 0x000fce0008000f00 */
.L_x_47:
[----:B-1----:R1:W2:Y:S02]  /*2bd0*/  SYNCS.PHASECHK.TRANS64.TRYWAIT P0, [R0+URZ+0x100], R3 ;  /* 0x00010003000075a7 */ /* 0x0022a400080011ff */
[----:B--2---:R-:W-:Y:S05]  /*2be0*/  @!P0 NANOSLEEP.SYNCS 0x989680 ;  /* 0x009896800000895d */ /* 0x004fea0003900000 */
[----:B------:R-:W2:Y:S02]  /*2bf0*/  @!P0 SYNCS.PHASECHK.TRANS64 P0, [R0+URZ+0x100], R3 ;  /* 0x00010003000085a7 */ /* 0x000ea400080010ff */
[----:B--2---:R-:W-:Y:S05]  /*2c00*/  @P0 EXIT ;  /* 0x000000000000094d */ /* 0x004fea0003800000 */
[----:B------:R-:W-:Y:S05]  /*2c10*/  BRA `(.L_x_47) ;  /* 0xfffffffc00ec7947 */ /* 0x000fea000383ffff */
.L_x_40:
[----:B------:R-:W-:-:S09]  /*2c20*/  UISETP.NE.AND UP1, UPT, UR8, URZ, UPT ;  /* 0x000000ff0800728c */ /* 0x000fd2000bf25270 */
[----:B------:R-:W-:Y:S05]  /*2c30*/  BRA.U UP1, `(.L_x_48) ;  /* 0x0000000d01a47547 */ /* 0x000fea000b800000 */
[----:B------:R-:W-:Y:S01]  /*2c40*/  UMOV UR4, 0x40 ;  /* 0x0000004000047882 */ /* 0x000fe20000000000 */
[----:B------:R-:W-:Y:S01]  /*2c50*/  NOP ;  /* 0x0000000000007918 */ /* 0x000fe20000000000 */
[----:B------:R-:W-:Y:S01]  /*2c60*/  ULEA UR4, UR37, UR4, 0x18 ;  /* 0x0000000425047291 */ /* 0x000fe2000f8ec0ff */
[----:B------:R-:W-:Y:S02]  /*2c70*/  UMOV UR5, 0x400 ;  /* 0x0000040000057882 */ /* 0x000fe40000000000 */
[----:B------:R-:W-:-:S06]  /*2c80*/  ULEA UR37, UR37, UR5, 0x18 ;  /* 0x0000000525257291 */ /* 0x000fcc000f8ec0ff */
[----:B------:R-:W1:Y:S02]  /*2c90*/  LDS.U8 R0, [UR4+0x1c] ;  /* 0x00001c04ff007984 */ /* 0x000e640008000000 */
[----:B-1----:R-:W-:-:S13]  /*2ca0*/  ISETP.NE.AND P0, PT, R0, RZ, PT ;  /* 0x000000ff0000720c */ /* 0x002fda0003f05270 */
[----:B------:R-:W-:Y:S05]  /*2cb0*/  @P0 BRA `(.L_x_49) ;  /* 0x0000000000580947 */ /* 0x000fea0003800000 */
[----:B------:R-:W-:-:S13]  /*2cc0*/  ELECT P0, URZ, PT ;  /* 0x0000000000ff782f */ /* 0x000fda0003800000 */
[----:B------:R-:W-:Y:S05]  /*2cd0*/  @!P0 BRA `(.L_x_50) ;  /* 0x0000000000608947 */ /* 0x000fea0003800000 */
[----:B------:R-:W-:Y:S01]  /*2ce0*/  UMOV UR5, 0x10 ;  /* 0x0000001000057882 */ /* 0x000fe20000000000 */
[----:B------:R-:W-:Y:S01]  /*2cf0*/  HFMA2 R0, -RZ, RZ, 0, 5.9604644775390625e-08 ;  /* 0x00000001ff007431 */ /* 0x000fe200000001ff */
[----:B---3--:R-:W-:-:S03]  /*2d00*/  MOV R2, 0xffff ;  /* 0x0000ffff00027802 */ /* 0x008fc60000000f00 */
[----:B------:R-:W-:Y:S04]  /*2d10*/  DEPBAR.LE SB1, 0x36 ;  /* 0x00009d800000791a */ /* 0x000fe80000000000 */
[----:B------:R-:W1:Y:S02]  /*2d20*/  UTCATOMSWS.FIND_AND_SET.ALIGN UP0, UR5, UR5 ;  /* 0x00000005000575e3 */ /* 0x000e640008000800 */
[----:B-1----:R-:W-:Y:S01]  /*2d30*/  MOV R3, UR5 ;  /* 0x0000000500037c02 */ /* 0x002fe20008000f00 */
[----:B------:R-:W-:Y:S06]  /*2d40*/  BRA.U UP0, `(.L_x_51) ;  /* 0x0000000100187547 */ /* 0x000fec000b800000 */
.L_x_52:
[----:B------:R-:W-:Y:S05]  /*2d50*/  NANOSLEEP 0x64 ;  /* 0x000000640000795d */ /* 0x000fea0003800000 */
[----:B------:R-:W-:-:S05]  /*2d60*/  UMOV UR5, 0x10 ;  /* 0x0000001000057882 */ /* 0x000fca0000000000 */
[----:B------:R-:W-:Y:S04]  /*2d70*/  DEPBAR.LE SB1, 0x36 ;  /* 0x00009d800000791a */ /* 0x000fe80000000000 */
[----:B------:R-:W1:Y:S02]  /*2d80*/  UTCATOMSWS.FIND_AND_SET.ALIGN UP0, UR5, UR5 ;  /* 0x00000005000575e3 */ /* 0x000e640008000800 */
[----:B-1----:R-:W-:Y:S01]  /*2d90*/  MOV R3, UR5 ;  /* 0x0000000500037c02 */ /* 0x002fe20008000f00 */
[----:B------:R-:W-:Y:S05]  /*2da0*/  BRA.U !UP0, `(.L_x_52) ;  /* 0xfffffffd08e87547 */ /* 0x000fea000b83ffff */
.L_x_51:
[-C--:B------:R-:W-:Y:S02]  /*2db0*/  SHF.L.U32 R2, R2, R3.reuse, RZ ;  /* 0x0000000302027219 */ /* 0x080fe400000006ff */
[----:B------:R-:W-:Y:S01]  /*2dc0*/  SHF.L.U32 R0, R0, R3, RZ ;  /* 0x0000000300007219 */ /* 0x000fe200000006ff */
[----:B------:R-:W-:Y:S02]  /*2dd0*/  IMAD.SHL.U32 R3, R3, 0x20, RZ ;  /* 0x0000002003037824 */ /* 0x000fe400078e00ff */
[----:B------:R1:W-:Y:S04]  /*2de0*/  ATOMS.OR RZ, [UR4+0x14], R2 ;  /* 0x00001402ffff798c */ /* 0x0003e8000b000004 */
[----:B------:R1:W-:Y:S04]  /*2df0*/  ATOMS.OR RZ, [UR4+0x18], R0 ;  /* 0x00001800ffff798c */ /* 0x0003e8000b000004 */
[----:B------:R1:W-:Y:S01]  /*2e00*/  STS [UR37+0x180], R3 ;  /* 0x00018003ff007988 */ /* 0x0003e20008000825 */
[----:B------:R-:W-:Y:S05]  /*2e10*/  BRA `(.L_x_50) ;  /* 0x0000000000107947 */ /* 0x000fea0003800000 */
.L_x_49:
[----:B------:R-:W-:Y:S02]  /*2e20*/  MOV R0, 0xffffffff ;  /* 0xffffffff00007802 */ /* 0x000fe40000000f00 */
[----:B---3--:R-:W-:-:S03]  /*2e30*/  MOV R2, 0x2e60 ;  /* 0x00002e6000027802 */ /* 0x008fc60000000f00 */
[----:B------:R1:W-:Y:S04]  /*2e40*/  STS [UR37+0x180], R0 ;  /* 0x00018000ff007988 */ /* 0x0003e80008000825 */
[----:B-1---5:R-:W-:Y:S05]  /*2e50*/  CALL.REL.NOINC `($__internal_1_$__cuda_sm10x_tcgen05_guardrail_trap_phase_invalid_during_alloc) ;  /* 0x0000006400e87944 */ /* 0x022fea0003c00000 */
.L_x_50:
[----:B------:R-:W-:Y:S05]  /*2e60*/  WARPSYNC.ALL ;  /* 0x0000000000007948 */ /* 0x000fea0003800000 */
[----:B------:R-:W2:Y:S01]  /*2e70*/  S2UR UR4, SR_CgaCtaId ;  /* 0x00000000000479c3 */ /* 0x000ea20000008800 */
[----:B------:R-:W-:Y:S01]  /*2e80*/  UMOV UR5, 0x400 ;  /* 0x0000040000057882 */ /* 0x000fe20000000000 */
[----:B------:R-:W-:-:S06]  /*2e90*/  NOP ;  /* 0x0000000000007918 */ /* 0x000fcc0000000000 */
[----:B------:R-:W-:Y:S06]  /*2ea0*/  BAR.ARV 0x6, 0xa0 ;  /* 0x0182800000007b1d */ /* 0x000fec0000002000 */
[----:B------:R-:W4:Y:S01]  /*2eb0*/  LDCU UR6, c[0x0][0x38c] ;  /* 0x00007180ff0677ac */ /* 0x000f220008000800 */
[----:B------:R-:W-:Y:S01]  /*2ec0*/  IMAD.MOV.U32 R11, RZ, RZ, 0x1 ;  /* 0x00000001ff0b7424 */ /* 0x000fe200078e00ff */
[----:B------:R-:W-:Y:S01]  /*2ed0*/  CS2R R8, SRZ ;  /* 0x0000000000087805 */ /* 0x000fe2000001ff00 */
[----:B------:R-:W-:Y:S01]  /*2ee0*/  IMAD.MOV.U32 R10, RZ, RZ, RZ ;  /* 0x000000ffff0a7224 */ /* 0x000fe200078e00ff */
[----:B------:R-:W-:Y:S01]  /*2ef0*/  UISETP.LT.AND UP0, UPT, UR15, 0x1, UPT ;  /* 0x000000010f00788c */ /* 0x000fe2000bf01270 */
[----:B------:R-:W-:Y:S01]  /*2f00*/  UMOV UR22, URZ ;  /* 0x000000ff00167c82 */ /* 0x000fe20008000000 */
[----:B------:R-:W-:-:S02]  /*2f10*/  UMOV UR21, URZ ;  /* 0x000000ff00157c82 */ /* 0x000fc40008000000 */
[----:B------:R-:W-:Y:S02]  /*2f20*/  USEL UR9, UR15, 0x1, !UP0 ;  /* 0x000000010f097887 */ /* 0x000fe4000c000000 */
[----:B--2---:R-:W-:Y:S02]  /*2f30*/  ULEA UR4, UR4, UR5, 0x18 ;  /* 0x0000000504047291 */ /* 0x004fe4000f8ec0ff */
[----:B------:R-:W-:Y:S02]  /*2f40*/  UIADD3 UR9, UPT, UPT, -UR9, URZ, URZ ;  /* 0x000000ff09097290 */ /* 0x000fe4000fffe1ff */
[----:B------:R-:W-:Y:S02]  /*2f50*/  UIADD3 UR10, UPT, UPT, UR4, 0x8400, URZ ;  /* 0x00008400040a7890 */ /* 0x000fe4000fffe0ff */
[----:B------:R-:W-:Y:S02]  /*2f60*/  UIADD3 UR11, UPT, UPT, UR4, 0x1c400, URZ ;  /* 0x0001c400040b7890 */ /* 0x000fe4000fffe0ff */
[----:B------:R-:W-:Y:S01]  /*2f70*/  UIADD3 UR12, UPT, UPT, UR4, 0x30400, URZ ;  /* 0x00030400040c7890 */ /* 0x000fe2000fffe0ff */
[----:B-1----:R-:W1:Y:S01]  /*2f80*/  LDS R0, [UR4+0x180] ;  /* 0x00018004ff007984 */ /* 0x002e620008000800 */
[----:B------:R-:W-:-:S02]  /*2f90*/  USHF.R.U32.HI UR10, URZ, 0x4, UR10 ;  /* 0x00000004ff0a7899 */ /* 0x000fc4000801160a */
[----:B------:R-:W-:Y:S02]  /*2fa0*/  USHF.R.U32.HI UR11, URZ, 0x4, UR11 ;  /* 0x00000004ff0b7899 */ /* 0x000fe4000801160b */
[----:B------:R-:W-:Y:S02]  /*2fb0*/  USHF.R.U32.HI UR12, URZ, 0x4, UR12 ;  /* 0x00000004ff0c7899 */ /* 0x000fe4000801160c */
[----:B------:R-:W-:Y:S02]  /*2fc0*/  ULOP3.LUT UR10, UR10, 0x3fff, URZ, 0xc0, !UPT ;  /* 0x00003fff0a0a7892 */ /* 0x000fe4000f8ec0ff */
[----:B------:R-:W-:Y:S02]  /*2fd0*/  ULOP3.LUT UR11, UR11, 0x3fff, URZ, 0xc0, !UPT ;  /* 0x00003fff0b0b7892 */ /* 0x000fe4000f8ec0ff */
[----:B------:R-:W-:Y:S02]  /*2fe0*/  ULOP3.LUT UR12, UR12, 0x3fff, URZ, 0xc0, !UPT ;  /* 0x00003fff0c0c7892 */ /* 0x000fe4000f8ec0ff */
[----:B------:R-:W-:-:S02]  /*2ff0*/  ULOP3.LUT UR10, UR10, 0x10000, URZ, 0xfc, !UPT ;  /* 0x000100000a0a7892 */ /* 0x000fc4000f8efcff */
[----:B------:R-:W-:Y:S02]  /*3000*/  ULOP3.LUT UR11, UR11, 0x10000, URZ, 0xfc, !UPT ;  /* 0x000100000b0b7892 */ /* 0x000fe4000f8efcff */
[----:B------:R-:W-:Y:S02]  /*3010*/  ULOP3.LUT UR12, UR12, 0x10000, URZ, 0xfc, !UPT ;  /* 0x000100000c0c7892 */ /* 0x000fe4000f8efcff */
[----:B----4-:R-:W-:Y:S01]  /*3020*/  UISETP.GE.AND UP0, UPT, UR6, 0x1, UPT ;  /* 0x000000010600788c */ /* 0x010fe2000bf06270 */
[----:B-1----:R-:W-:Y:S01]  /*3030*/  R2UR UR25, R0 ;  /* 0x00000000001972ca */ /* 0x002fe200000e0000 */
[----:B------:R-:W-:-:S05]  /*3040*/  IMAD.MOV.U32 R0, RZ, RZ, 0x810 ;  /* 0x00000810ff007424 */ /* 0x000fca00078e00ff */
[----:B------:R-:W-:-:S07]  /*3050*/  R2UR UR23, R0 ;  /* 0x00000000001772ca */ /* 0x000fce00000e0000 */
[----:B------:R-:W-:Y:S02]  /*3060*/  ULOP3.LUT UR5, UR25, 0x1, URZ, 0xc0, !UPT ;  /* 0x0000000119057892 */ /* 0x000fe4000f8ec0ff */
[----:B------:R-:W-:Y:S02]  /*3070*/  UIADD3 UR24, UPT, UPT, UR25, 0x80, URZ ;  /* 0x0000008019187890 */ /* 0x000fe4000fffe0ff */
[----:B------:R-:W-:-:S04]  /*3080*/  ULOP3.LUT UR5, UR5, 0x14, URZ, 0xfc, !UPT ;  /* 0x0000001405057892 */ /* 0x000fc8000f8efcff */
[----:B------:R-:W-:-:S12]  /*3090*/  UPRMT UR23, UR5, 0x5410, UR23 ;  /* 0x0000541005177896 */ /* 0x000fd80008000017 */
.L_x_60:
[----:B------:R-:W-:Y:S02]  /*30a0*/  LEA R0, R10, UR4, 0x3 ;  /* 0x000000040a007c11 */ /* 0x000fe4000f8e18ff */
[----:B------:R-:W-:Y:S02]  /*30b0*/  SHF.L.U32 R5, R9, 0x1f, RZ ;  /* 0x0000001f09057819 */ /* 0x000fe400000006ff */
[----:B------:R-:W-:Y:S01]  /*30c0*/  PLOP3.LUT P0, PT, PT, PT, UP0, 0x80, 0x8 ;  /* 0x000000000008781c */ /* 0x000fe20003f0f008 */
[----:B------:R-:W-:Y:S01]  /*30d0*/  VIADD R3, R0, 0x100 ;  /* 0x0000010000037836 */ /* 0x000fe20000000000 */
[----:B-1----:R-:W1:Y:S02]  /*30e0*/  SYNCS.PHASECHK.TRANS64.TRYWAIT P1, [R0+URZ+0xf0], R5 ;  /* 0x0000f005000075a7 */ /* 0x002e6400080211ff */
[----:B-123--:R-:W-:Y:S09]  /*30f0*/  @!P1 BRA `(.L_x_53) ;  /* 0x0000005c00709947 */ /* 0x00eff20003800000 */
.L_x_156:
[----:B------:R-:W-:Y:S01]  /*3100*/  LEA R4, R10, UR4, 0x4 ;  /* 0x000000040a047c11 */ /* 0x000fe2000f8e20ff */
[----:B------:R-:W-:Y:S01]  /*3110*/  @UP0 ULEA UR5, UR21, UR4, 0x3 ;  /* 0x0000000415050291 */ /* 0x000fe2000f8e18ff */
[----:B------:R-:W-:Y:S01]  /*3120*/  PLOP3.LUT P2, PT, PT, PT, PT, 0x80, 0x8 ;  /* 0x000000000008781c */ /* 0x000fe20003f4f070 */
[----:B------:R-:W-:Y:S01]  /*3130*/  ULEA UR7, UR22, UR4, 0x3 ;  /* 0x0000000416077291 */ /* 0x000fe2000f8e18ff */
[----:B------:R-:W-:Y:S01]  /*3140*/  PRMT R3, RZ, 0x654, R3 ;  /* 0x00000654ff037816 */ /* 0x000fe20000000003 */
[----:B------:R-:W-:Y:S01]  /*3150*/  ULEA UR8, UR22, UR25, 0x6 ;  /* 0x0000001916087291 */ /* 0x000fe2000f8e30ff */
[----:B-1----:R-:W1:Y:S01]  /*3160*/  LDS.128 R4, [R4+0x160] ;  /* 0x0001600004047984 */ /* 0x002e620000000c00 */
[----:B---3--:R-:W-:Y:S02]  /*3170*/  @P0 SHF.L.U32 R2, R8, 0x1f, RZ ;  /* 0x0000001f08020819 */ /* 0x008fe400000006ff */
[----:B------:R-:W-:Y:S01]  /*3180*/  SHF.L.U32 R0, R11, 0x1f, RZ ;  /* 0x0000001f0b007819 */ /* 0x000fe200000006ff */
[----:B------:R-:W-:Y:S01]  /*3190*/  @!PT LDS RZ, [RZ] ;  /* 0x00000000fffff984 */ /* 0x000fe20000000800 */
[----:B------:R-:W-:Y:S01]  /*31a0*/  @!PT LDS RZ, [RZ] ;  /* 0x00000000fffff984 */ /* 0x000fe20000000800 */
[----:B------:R-:W-:Y:S01]  /*31b0*/  @!PT LDS RZ, [RZ] ;  /* 0x00000000fffff984 */ /* 0x000fe20000000800 */
[----:B------:R-:W-:Y:S01]  /*31c0*/  @!PT LDS RZ, [RZ] ;  /* 0x00000000fffff984 */ /* 0x000fe20000000800 */
[----:B------:R2:W-:Y:S06]  /*31d0*/  MEMBAR.ALL.CTA ;  /* 0x0000000000007992 */ /* 0x0005ec0000008000 */
[----:B--2---:R-:W2:Y:S02]  /*31e0*/  FENCE.VIEW.ASYNC.S ;  /* 0x00000000000073c6 */ /* 0x004ea40000000000 */
[----:B--2---:R2:W-:Y:S01]  /*31f0*/  SYNCS.ARRIVE.TRANS64.RED.A1T0 RZ, [R3+URZ], RZ ;  /* 0x000000ff03ff79a7 */ /* 0x0045e200081004ff */
[----:B------:R2:W3:Y:S01]  /*3200*/  @P0 SYNCS.PHASECHK.TRANS64.TRYWAIT P2, [UR5], R2 ;  /* 0x00000002ff0005a7 */ /* 0x0004e20008041105 */
[----:B-1----:R-:W-:Y:S01]  /*3210*/  LOP3.LUT P1, RZ, R6, 0x1, RZ, 0xc0, !PT ;  /* 0x0000000106ff7812 */ /* 0x002fe2000782c0ff */
[----:B------:R-:W1:Y:S02]  /*3220*/  SYNCS.PHASECHK.TRANS64.TRYWAIT P0, [UR7+0x120], R0 ;  /* 0x00012000ff0075a7 */ /* 0x000e640008001107 */
[----:B-123--:R-:W-:Y:S10]  /*3230*/  @!P0 BRA `(.L_x_54) ;  /* 0x0000005c00348947 */ /* 0x00eff40003800000 */
.L_x_158:
[----:B------:R-:W-:Y:S01]  /*3240*/  IADD3 R10, PT, PT, R10, 0x1, RZ ;  /* 0x000000010a0a7810 */ /* 0x000fe20007ffe0ff */
[----:B------:R-:W-:Y:S06]  /*3250*/  BRA.U !UP0, `(.L_x_55) ;  /* 0x0000000508047547 */ /* 0x000fec000b800000 */
[----:B------:R-:W-:Y:S01]  /*3260*/  HFMA2 R2, -RZ, RZ, 0, 0.0001239776611328125 ;  /* 0x00000810ff027431 */ /* 0x000fe200000001ff */
[----:B------:R-:W-:Y:S01]  /*3270*/  UMOV UR20, URZ ;  /* 0x000000ff00147c82 */ /* 0x000fe20008000000 */
[----:B------:R-:W-:Y:S01]  /*3280*/  UMOV UR19, 0x1 ;  /* 0x0000000100137882 */ /* 0x000fe20000000000 */
[----:B------:R-:W-:Y:S01]  /*3290*/  UMOV UR13, UR21 ;  /* 0x00000015000d7c82 */ /* 0x000fe20008000000 */
[----:B------:R-:W-:Y:S01]  /*32a0*/  UMOV UR18, UR9 ;  /* 0x0000000900127c82 */ /* 0x000fe20008000000 */
[----:B------:R-:W-:Y:S01]  /*32b0*/  UMOV UR17, UR15 ;  /* 0x0000000f00117c82 */ /* 0x000fe20008000000 */
[----:B------:R-:W-:-:S05]  /*32c0*/  UMOV UR16, URZ ;  /* 0x000000ff00107c82 */ /* 0x000fca0008000000 */
.L_x_59:
[----:B------:R-:W-:Y:S02]  /*32d0*/  UIADD3 UR18, UPT, UPT, UR18, 0x1, URZ ;  /* 0x0000000112127890 */ /* 0x000fe4000fffe0ff */
[----:B---3--:R-:W-:Y:S02]  /*32e0*/  ULEA UR6, UR13, UR4, 0x3 ;  /* 0x000000040d067291 */ /* 0x008fe4000f8e18ff */
[----:B------:R-:W-:Y:S01]  /*32f0*/  UISETP.NE.AND UP1, UPT, UR18, URZ, UPT ;  /* 0x000000ff1200728c */ /* 0x000fe2000bf25270 */
[----:B--2---:R-:W-:Y:S10]  /*3300*/  @P2 BRA `(.L_x_56) ;  /* 0x00000000000c2947 */ /* 0x004ff40003800000 */
[----:B-1----:R-:W-:Y:S04]  /*3310*/  SHF.L.U32 R3, R8, 0x1f, RZ ;  /* 0x0000001f08037819 */ /* 0x002fe800000006ff */
[----:B------:R-:W1:Y:S02]  /*3320*/  SYNCS.PHASECHK.TRANS64.TRYWAIT P0, [UR6], R3 ;  /* 0x00000003ff0075a7 */ /* 0x000e640008001106 */
[----:B-1----:R-:W-:Y:S05]  /*3330*/  @!P0 BRA `(.L_x_57) ;  /* 0x0000005c000c8947 */ /* 0x002fea0003800000 */
.L_x_56:
[----:B------:R-:W-:Y:S01]  /*3340*/  UISETP.NE.AND UP2, UPT, UR17, 0x1, UPT ;  /* 0x000000011100788c */ /* 0x000fe2000bf45270 */
[----:B------:R-:W-:Y:S01]  /*3350*/  PLOP3.LUT P2, PT, PT, PT, PT, 0x80, 0x8 ;  /* 0x000000000008781c */ /* 0x000fe20003f4f070 */
[----:B------:R-:W-:Y:S04]  /*3360*/  UIADD3 UR21, UPT, UPT, UR13, 0x1, URZ ;  /* 0x000000010d157890 */ /* 0x000fe8000fffe0ff */
[----:B------:R-:W-:Y:S01]  /*3370*/  UISETP.NE.AND UP3, UPT, UR21, 0xa, UPT ;  /* 0x0000000a1500788c */ /* 0x000fe2000bf65270 */
[----:B------:R-:W-:Y:S03]  /*3380*/  PLOP3.LUT P0, PT, PT, PT, UP2, 0x80, 0x8 ;  /* 0x000000000008781c */ /* 0x000fe60003f0f028 */
[----:B------:R-:W-:Y:S02]  /*3390*/  USEL UR14, URZ, 0x1, UP3 ;  /* 0x00000001ff0e7887 */ /* 0x000fe40009800000 */
[----:B------:R-:W-:Y:S04]  /*33a0*/  USEL UR21, UR21, URZ, UP3 ;  /* 0x000000ff15157287 */ /* 0x000fe80009800000 */
[----:B------:R-:W-:Y:S01]  /*33b0*/  @UP2 ULEA UR5, UR21, UR4, 0x3 ;  /* 0x0000000415052291 */ /* 0x000fe2000f8e18ff */
[----:B------:R-:W-:Y:S04]  /*33c0*/  LOP3.LUT R8, R8, UR14, RZ, 0x3c, !PT ;  /* 0x0000000e08087c12 */ /* 0x000fe8000f8e3cff */
[----:B-1----:R-:W-:Y:S04]  /*33d0*/  @P0 SHF.L.U32 R0, R8, 0x1f, RZ ;  /* 0x0000001f08000819 */ /* 0x002fe800000006ff */
[----:B------:R1:W2:Y:S01]  /*33e0*/  @P0 SYNCS.PHASECHK.TRANS64.TRYWAIT P2, [UR5], R0 ;  /* 0x00000000ff0005a7 */ /* 0x0002a20008041105 */
[----:B------:R-:W-:Y:S04]  /*33f0*/  ULOP3.LUT UR5, UR19, 0x1, URZ, 0xc0, !UPT ;  /* 0x0000000113057892 */ /* 0x000fe8000f8ec0ff */
[----:B------:R-:W-:Y:S09]  /*3400*/  UISETP.NE.U32.AND UP2, UPT, UR5, 0x1, UPT ;  /* 0x000000010500788c */ /* 0x000ff2000bf45070 */
[----:B------:R-:W-:Y:S05]  /*3410*/  BRA.U UP2, `(.L_x_58) ;  /* 0x0000000102107547 */ /* 0x000fea000b800000 */
[----:B------:R-:W-:Y:S01]  /*3420*/  ULEA UR26, UR13, UR12, 0x7 ;  /* 0x0000000c0d1a7291 */ /* 0x000fe2000f8e38ff */
[----:B------:R-:W-:Y:S08]  /*3430*/  UMOV UR27, 0x4008 ;  /* 0x00004008001b7882 */ /* 0x000ff00000000000 */
[----:B------:R3:W-:Y:S01]  /*3440*/  UTCCP.T.S.128dp128bit tmem[UR25+0x80], gdesc[UR26] ;  /* 0x0000801a190079e7 */ /* 0x0007e20008180000 */
[----:B------:R-:W-:Y:S02]  /*3450*/  NOP ;  /* 0x0000000000007918 */ /* 0x000fe40000000000 */
.L_x_58:
[----:B------:R-:W-:Y:S01]  /*3460*/  ELECT P0, URZ, PT ;  /* 0x0000000000ff782f */ /* 0x000fe20003800000 */
[----:B------:R-:W-:Y:S02]  /*3470*/  ULEA UR5, UR20, UR24, 0x1 ;  /* 0x0000001814057291 */ /* 0x000fe4000f8e08ff */
[----:B------:R-:W-:Y:S02]  /*3480*/  ULEA UR28, UR13, UR11, 0x9 ;  /* 0x0000000b0d1c7291 */ /* 0x000fe4000f8e48ff */
[----:B------:R-:W-:Y:S02]  /*3490*/  UIADD3 UR14, UPT, UPT, UR5, 0x1, URZ ;  /* 0x00000001050e7890 */ /* 0x000fe4000fffe0ff */
[----:B------:R-:W-:Y:S02]  /*34a0*/  UISETP.NE.U32.AND UP2, UPT, UR16, URZ, UPT ;  /* 0x000000ff1000728c */ /* 0x000fe4000bf45070 */
[----:B---3--:R-:W-:Y:S02]  /*34b0*/  ULOP3.LUT UR27, UR14, 0x1, URZ, 0xc0, !UPT ;  /* 0x000000010e1b7892 */ /* 0x008fe4000f8ec0ff */
[----:B------:R-:W-:Y:S02]  /*34c0*/  ULOP3.LUT UR34, UR5, 0xfffffffe, URZ, 0xc0, !UPT ;  /* 0xfffffffe05227892 */ /* 0x000fe4000f8ec0ff */
[----:B------:R-:W-:Y:S01]  /*34d0*/  @P0 R2UR UR26, R2 ;  /* 0x00000000021a02ca */ /* 0x000fe200000e0000 */
[----:B------:R-:W-:Y:S02]  /*34e0*/  ULOP3.LUT UR27, UR27, 0x14, URZ, 0xfc, !UPT ;  /* 0x000000141b1b7892 */ /* 0x000fe4000f8efcff */
[----:B------:R-:W-:Y:S02]  /*34f0*/  UIADD3 UR32, UPT, UPT, UR28, 0x4, URZ ;  /* 0x000000041c207890 */ /* 0x000fe4000fffe0ff */
[----:B------:R-:W-:Y:S02]  /*3500*/  ULOP3.LUT UR36, UR14, 0xfffffffe, URZ, 0xc0, !UPT ;  /* 0xfffffffe0e247892 */ /* 0x000fe4000f8ec0ff */
[----:B------:R-:W-:Y:S01]  /*3510*/  UIADD3 UR6, UPT, UPT, UR6, 0x50, URZ ;  /* 0x0000005006067890 */ /* 0x000fe2000fffe0ff */
[----:B------:R-:W-:Y:S01]  /*3520*/  IMAD.U32 R3, RZ, RZ, UR27 ;  /* 0x0000001bff037e24 */ /* 0x000fe2000f8e00ff */
[----:B------:R-:W-:Y:S02]  /*3530*/  UIADD3 UR19, UPT, UPT, UR19, 0x1, URZ ;  /* 0x0000000113137890 */ /* 0x000fe4000fffe0ff */
[----:B------:R-:W-:Y:S02]  /*3540*/  UIADD3 UR17, UPT, UPT, UR17, -0x1, URZ ;  /* 0xffffffff11117890 */ /* 0x000fe4000fffe0ff */
[----:B------:R-:W-:Y:S01]  /*3550*/  ULOP3.LUT UR20, UR20, 0x1, URZ, 0x3c, !UPT ;  /* 0x0000000114147892 */ /* 0x000fe2000f8e3cff */
[----:B-1----:R-:W-:Y:S01]  /*3560*/  IMAD.U32 R0, RZ, RZ, UR26 ;  /* 0x0000001aff007e24 */ /* 0x002fe2000f8e00ff */
[----:B------:R-:W-:Y:S01]  /*3570*/  ULEA UR26, UR13, UR10, 0x9 ;  /* 0x0000000a0d1a7291 */ /* 0x000fe2000f8e48ff */
[----:B------:R-:W-:Y:S01]  /*3580*/  UMOV UR29, 0x40004040 ;  /* 0x40004040001d7882 */ /* 0x000fe20000000000 */
[----:B------:R-:W-:Y:S02]  /*3590*/  UMOV UR27, 0x80004020 ;  /* 0x80004020001b7882 */ /* 0x000fe40000000000 */
[----:B------:R-:W-:Y:S01]  /*35a0*/  UIADD3 UR30, UPT, UPT, UR26, 0x2, URZ ;  /* 0x000000021a1e7890 */ /* 0x000fe2000fffe0ff */
[----:B------:R-:W-:Y:S01]  /*35b0*/  @P0 PRMT R0, R3, 0x5410, R0 ;  /* 0x0000541003000816 */ /* 0x000fe20000000000 */
[----:B------:R-:W-:Y:S01]  /*35c0*/  UMOV UR35, UR23 ;  /* 0x0000001700237c82 */ /* 0x000fe20008000000 */
[----:B------:R-:W-:Y:S01]  /*35d0*/  UMOV UR33, 0x40004040 ;  /* 0x4000404000217882 */ /* 0x000fe20000000000 */
[----:B------:R-:W-:Y:S01]  /*35e0*/  UMOV UR31, 0x80004020 ;  /* 0x80004020001f7882 */ /* 0x000fe20000000000 */
[----:B------:R-:W-:Y:S01]  /*35f0*/  @P0 R2UR UR13, R0 ;  /* 0x00000000000d02ca */ /* 0x000fe200000e0000 */
[----:B------:R3:W-:Y:S01]  /*3600*/  UTCHMMA gdesc[UR26], gdesc[UR28], tmem[UR8], tmem[UR34], idesc[UR35], UP2 ;  /* 0x00ff221c1a0075ea */ /* 0x0007e20009000008 */
[----:B------:R-:W-:Y:S11]  /*3610*/  UMOV UR16, 0x1 ;  /* 0x0000000100107882 */ /* 0x000ff60000000000 */
[----:B------:R-:W-:Y:S01]  /*3620*/  UMOV UR37, UR13 ;  /* 0x0000000d00257c82 */ /* 0x000fe20008000000 */
[----:B------:R-:W-:Y:S01]  /*3630*/  UMOV UR13, UR21 ;  /* 0x00000015000d7c82 */ /* 0x000fe20008000000 */
[----:B------:R3:W-:Y:S01]  /*3640*/  UTCHMMA gdesc[UR30], gdesc[UR32], tmem[UR8], tmem[UR36], idesc[UR37], UPT ;  /* 0x00ff24201e0075ea */ /* 0x0007e2000b800008 */
[----:B------:R3:W-:Y:S01]  /*3650*/  UTCBAR [UR6], URZ ;  /* 0x000000ff060073e9 */ /* 0x0007e200080000ff */
[----:B------:R-:W-:Y:S05]  /*3660*/  BRA.U UP1, `(.L_x_59) ;  /* 0xfffffffd01187547 */ /* 0x000fea000b83ffff */
.L_x_55:
[----:B------:R-:W-:Y:S01]  /*3670*/  UIADD3 UR22, UPT, UPT, UR22, 0x1, URZ ;  /* 0x0000000116167890 */ /* 0x000fe2000fffe0ff */
[C---:B------:R-:W-:Y:S01]  /*3680*/  ISETP.NE.AND P0, PT, R10.reuse, 0x2, PT ;  /* 0x000000020a00780c */ /* 0x040fe20003f05270 */
[----:B------:R-:W-:Y:S02]  /*3690*/  UIADD3 UR7, UPT, UPT, UR7, 0x110, URZ ;  /* 0x0000011007077890 */ /* 0x000fe4000fffe0ff */
[----:B------:R-:W-:Y:S01]  /*36a0*/  UISETP.NE.AND UP1, UPT, UR22, 0x2, UPT ;  /* 0x000000021600788c */ /* 0x000fe2000bf25270 */
[----:B-1----:R-:W-:Y:S02]  /*36b0*/  SEL R0, RZ, 0x1, P0 ;  /* 0x00000001ff007807 */ /* 0x002fe40000000000 */
[----:B------:R-:W-:Y:S01]  /*36c0*/  SEL R10, R10, RZ, P0 ;  /* 0x000000ff0a0a7207 */ /* 0x000fe20000000000 */
[----:B------:R-:W-:Y:S01]  /*36d0*/  USEL UR5, URZ, 0x1, UP1 ;  /* 0x00000001ff057887 */ /* 0x000fe20008800000 */
[----:B------:R-:W-:Y:S01]  /*36e0*/  LOP3.LUT R9, R9, R0, RZ, 0x3c, !PT ;  /* 0x0000000009097212 */ /* 0x000fe200078e3cff */
[----:B------:R-:W-:Y:S01]  /*36f0*/  USEL UR22, UR22, URZ, UP1 ;  /* 0x000000ff16167287 */ /* 0x000fe20008800000 */
[----:B------:R1:W-:Y:S03]  /*3700*/  UTCBAR [UR7], URZ ;  /* 0x000000ff070073e9 */ /* 0x0003e600080000ff */
[----:B------:R-:W-:Y:S01]  /*3710*/  LOP3.LUT R11, R11, UR5, RZ, 0x3c, !PT ;  /* 0x000000050b0b7c12 */ /* 0x000fe2000f8e3cff */
[----:B------:R-:W-:Y:S07]  /*3720*/  @P1 BRA `(.L_x_60) ;  /* 0xfffffff8005c1947 */ /* 0x000fee000383ffff */
[----:B------:R-:W4:Y:S01]  /*3730*/  S2UR UR5, SR_CgaCtaId ;  /* 0x00000000000579c3 */ /* 0x000f220000008800 */
[----:B------:R-:W-:Y:S01]  /*3740*/  ELECT P0, URZ, PT ;  /* 0x0000000000ff782f */ /* 0x000fe20003800000 */
[----:B------:R-:W-:Y:S01]  /*3750*/  IMAD.MOV.U32 R0, RZ, RZ, 0x1 ;  /* 0x00000001ff007424 */ /* 0x000fe200078e00ff */
[----:B------:R-:W-:Y:S01]  /*3760*/  UIADD3 UR4, UPT, UPT, UR4, 0x120, URZ ;  /* 0x0000012004047890 */ /* 0x000fe2000fffe0ff */
[----:B------:R-:W-:Y:S01]  /*3770*/  SHF.L.U32 R3, R11, 0x1f, RZ ;  /* 0x0000001f0b037819 */ /* 0x000fe200000006ff */
[----:B---3--:R-:W-:-:S03]  /*3780*/  UMOV UR6, 0x40 ;  /* 0x0000004000067882 */ /* 0x008fc60000000000 */
[----:B------:R-:W-:Y:S01]  /*3790*/  UVIRTCOUNT.DEALLOC.SMPOOL 0x80 ;  /* 0x000000800000784c */ /* 0x000fe20000000000 */
[----:B----4-:R-:W-:Y:S02]  /*37a0*/  ULEA UR5, UR5, UR6, 0x18 ;  /* 0x0000000605057291 */ /* 0x010fe4000f8ec0ff */
[----:B------:R-:W-:-:S07]  /*37b0*/  ULEA UR6, UR22, UR4, 0x3 ;  /* 0x0000000416067291 */ /* 0x000fce000f8e18ff */
[----:B------:R3:W-:Y:S02]  /*37c0*/  @P0 STS.U8 [UR5+0x1c], R0 ;  /* 0x00001c00ff000988 */ /* 0x0007e40008000005 */
[----:B------:R-:W4:Y:S02]  /*37d0*/  SYNCS.PHASECHK.TRANS64.TRYWAIT P0, [UR6], R3 ;  /* 0x00000003ff0075a7 */ /* 0x000f240008001106 */
[----:B---34-:R-:W-:Y:S05]  /*37e0*/  @!P0 BRA `(.L_x_61) ;  /* 0x0000005400f88947 */ /* 0x018fea0003800000 */
.L_x_161:
[----:B-1----:R-:W-:-:S04]  /*37f0*/  UIADD3 UR7, UPT, UPT, UR22, 0x1, URZ ;  /* 0x0000000116077890 */ /* 0x002fc8000fffe0ff */
[----:B------:R-:W-:-:S04]  /*3800*/  UISETP.NE.AND UP0, UPT, UR7, 0x2, UPT ;  /* 0x000000020700788c */ /* 0x000fc8000bf05270 */
[----:B------:R-:W-:Y:S02]  /*3810*/  USEL UR6, URZ, 0x1, UP0 ;  /* 0x00000001ff067887 */ /* 0x000fe40008000000 */
[----:B------:R-:W-:-:S04]  /*3820*/  USEL UR7, UR7, URZ, UP0 ;  /* 0x000000ff07077287 */ /* 0x000fc80008000000 */
[----:B------:R-:W-:Y:S01]  /*3830*/  ULEA UR7, UR7, UR4, 0x3 ;  /* 0x0000000407077291 */ /* 0x000fe2000f8e18ff */
[----:B---3--:R-:W-:-:S04]  /*3840*/  LOP3.LUT R3, R11, UR6, RZ, 0x3c, !PT ;  /* 0x000000060b037c12 */ /* 0x008fc8000f8e3cff */
[----:B------:R-:W-:-:S04]  /*3850*/  SHF.L.U32 R3, R3, 0x1f, RZ ;  /* 0x0000001f03037819 */ /* 0x000fc800000006ff */
[----:B------:R-:W1:Y:S02]  /*3860*/  SYNCS.PHASECHK.TRANS64.TRYWAIT P0, [UR7], R3 ;  /* 0x00000003ff0075a7 */ /* 0x000e640008001107 */
[----:B-1----:R-:W-:Y:S05]  /*3870*/  @!P0 BRA `(.L_x_62) ;  /* 0x0000005400ec8947 */ /* 0x002fea0003800000 */
.L_x_163:
[----:B------:R-:W-:Y:S01]  /*3880*/  NOP ;  /* 0x0000000000007918 */ /* 0x000fe20000000000 */
[----:B-1----:R-:W1:Y:S01]  /*3890*/  LDS R0, [UR5+0x14] ;  /* 0x00001405ff007984 */ /* 0x002e620008000800 */
[----:B------:R-:W-:Y:S01]  /*38a0*/  ULOP3.LUT UR6, UR25, 0xffff, URZ, 0xc0, !UPT ;  /* 0x0000ffff19067892 */ /* 0x000fe2000f8ec0ff */
[----:B------:R-:W-:Y:S01]  /*38b0*/  UMOV UR8, 0xffff ;  /* 0x0000ffff00087882 */ /* 0x000fe20000000000 */
[----:B------:R-:W-:Y:S02]  /*38c0*/  UMOV UR4, 0x1 ;  /* 0x0000000100047882 */ /* 0x000fe40000000000 */
[----:B------:R-:W-:-:S04]  /*38d0*/  USHF.R.U32.HI UR6, URZ, 0x5, UR6 ;  /* 0x00000005ff067899 */ /* 0x000fc80008011606 */
[----:B------:R-:W-:Y:S02]  /*38e0*/  USHF.L.U32 UR8, UR8, UR6, URZ ;  /* 0x0000000608087299 */ /* 0x000fe400080006ff */
[----:B------:R-:W-:-:S04]  /*38f0*/  USHF.L.U32 UR4, UR4, UR6, URZ ;  /* 0x0000000604047299 */ /* 0x000fc800080006ff */
[----:B-1----:R-:W-:-:S04]  /*3900*/  LOP3.LUT R0, R0, UR8, RZ, 0xc0, !PT ;  /* 0x0000000800007c12 */ /* 0x002fc8000f8ec0ff */
[----:B------:R-:W-:-:S13]  /*3910*/  ISETP.NE.AND P0, PT, R0, UR8, PT ;  /* 0x0000000800007c0c */ /* 0x000fda000bf05270 */
[----:B------:R-:W-:Y:S05]  /*3920*/  @P0 BRA `(.L_x_63) ;  /* 0x0000000000580947 */ /* 0x000fea0003800000 */
[----:B------:R-:W1:Y:S02]  /*3930*/  LDS R0, [UR5+0x18] ;  /* 0x00001805ff007984 */ /* 0x000e640008000800 */
[----:B-1----:R-:W-:-:S04]  /*3940*/  LOP3.LUT R0, R0, UR4, RZ, 0xc0, !PT ;  /* 0x0000000400007c12 */ /* 0x002fc8000f8ec0ff */
[----:B------:R-:W-:-:S13]  /*3950*/  ISETP.NE.AND P0, PT, R0, UR4, PT ;  /* 0x0000000400007c0c */ /* 0x000fda000bf05270 */
[----:B------:R-:W-:Y:S05]  /*3960*/  @P0 BRA `(.L_x_64) ;  /* 0x00000000003c0947 */ /* 0x000fea0003800000 */
[----:B------:R-:W1:Y:S01]  /*3970*/  S2R R2, SR_LANEID ;  /* 0x0000000000027919 */ /* 0x000e620000000000 */
[----:B------:R-:W-:Y:S01]  /*3980*/  ULOP3.LUT UR8, URZ, UR8, URZ, 0x33, !UPT ;  /* 0x00000008ff087292 */ /* 0x000fe2000f8e33ff */
[----:B------:R-:W-:Y:S01]  /*3990*/  LOP3.LUT R4, RZ, UR4, RZ, 0x33, !PT ;  /* 0x00000004ff047c12 */ /* 0x000fe2000f8e33ff */
[----:B------:R-:W-:Y:S02]  /*39a0*/  VOTEU.ANY UR7, UPT, PT ;  /* 0x0000000000077886 */ /* 0x000fe400038e0100 */
[----:B------:R-:W-:Y:S01]  /*39b0*/  UFLO.U32 UR7, UR7 ;  /* 0x00000007000772bd */ /* 0x000fe200080e0000 */
[----:B------:R-:W3:Y:S01]  /*39c0*/  REDUX UR4, R4 ;  /* 0x00000000040473c4 */ /* 0x000ee20000000000 */
[----:B------:R-:W-:-:S06]  /*39d0*/  IMAD.U32 R0, RZ, RZ, UR8 ;  /* 0x00000008ff007e24 */ /* 0x000fcc000f8e00ff */
[----:B------:R4:W-:Y:S01]  /*39e0*/  UTCATOMSWS.AND URZ, UR8 ;  /* 0x0000000800ff79e3 */ /* 0x0009e20008000000 */
[----:B------:R-:W2:Y:S01]  /*39f0*/  REDUX UR6, R0 ;  /* 0x00000000000673c4 */ /* 0x000ea20000000000 */
[----:B-1----:R-:W-:Y:S01]  /*3a00*/  ISETP.EQ.U32.AND P0, PT, R2, UR7, PT ;  /* 0x0000000702007c0c */ /* 0x002fe2000bf02070 */
[----:B---3--:R-:W-:Y:S01]  /*3a10*/  IMAD.U32 R2, RZ, RZ, UR4 ;  /* 0x00000004ff027e24 */ /* 0x008fe2000f8e00ff */
[----:B--2---:R-:W-:-:S11]  /*3a20*/  MOV R3, UR6 ;  /* 0x0000000600037c02 */ /* 0x004fd60008000f00 */
[----:B------:R4:W-:Y:S04]  /*3a30*/  @P0 ATOMS.AND RZ, [UR5+0x14], R3 ;  /* 0x00001403ffff098c */ /* 0x0009e8000a800005 */
[----:B------:R4:W-:Y:S01]  /*3a40*/  @P0 ATOMS.AND RZ, [UR5+0x18], R2 ;  /* 0x00001802ffff098c */ /* 0x0009e2000a800005 */
[----:B------:R-:W-:Y:S05]  /*3a50*/  BRA `(.L_x_65) ;  /* 0x0000000000147947 */ /* 0x000fea0003800000 */
.L_x_64:
[----:B------:R-:W-:Y:S02]  /*3a60*/  MOV R2, 0x3a80 ;  /* 0x00003a8000027802 */ /* 0x000fe40000000f00 */
[----:B--2--5:R-:W-:Y:S05]  /*3a70*/  CALL.REL.NOINC `($__internal_0_$__cuda_sm10x_tcgen05_guardrail_trap_col_being_dealloced_not_returned_by_alloc) ;  /* 0x0000005800d47944 */ /* 0x024fea0003c00000 */
[----:B------:R-:W-:Y:S05]  /*3a80*/  BRA `(.L_x_65) ;  /* 0x0000000000087947 */ /* 0x000fea0003800000 */
.L_x_63:
[----:B------:R-:W-:Y:S02]  /*3a90*/  MOV R2, 0x3ab0 ;  /* 0x00003ab000027802 */ /* 0x000fe40000000f00 */
[----:B--2--5:R-:W-:Y:S05]  /*3aa0*/  CALL.REL.NOINC `($__internal_2_$__cuda_sm10x_tcgen05_guardrail_trap_unallocated_columns_being_dealloced) ;  /* 0x0000005800e07944 */ /* 0x024fea0003c00000 */
.L_x_65:
[----:B------:R-:W-:Y:S01]  /*3ab0*/  NOP ;  /* 0x0000000000007918 */ /* 0x000fe20000000000 */
[----:B----4-:R-:W-:Y:S05]  /*3ac0*/  EXIT ;  /* 0x000000000000794d */ /* 0x010fea0003800000 */
.L_x_48:
[----:B------:R-:W-:Y:S05]  /*3ad0*/  BRA.U !UP0, `(.L_x_66) ;  /* 0x0000001508547547 */ /* 0x000fea000b800000 */
[----:B------:R-:W1:Y:S01]  /*3ae0*/  LDC R0, c[0x0][0xd30] ;  /* 0x00034c00ff007b82 */ /* 0x000e620000000800 */
[----:B------:R-:W-:Y:S01]  /*3af0*/  UMOV UR4, 0x400 ;  /* 0x0000040000047882 */ /* 0x000fe20000000000 */
[----:B------:R-:W-:Y:S01]  /*3b00*/  HFMA2 R34, -RZ, RZ, 0, 0 ;  /* 0x00000000ff227431 */ /* 0x000fe200000001ff */
[----:B------:R-:W-:Y:S01]  /*3b10*/  ULEA UR4, UR37, UR4, 0x18 ;  /* 0x0000000425047291 */ /* 0x000fe2000f8ec0ff */
[----:B------:R-:W-:Y:S01]  /*3b20*/  IMAD.MOV.U32 R37, RZ, RZ, 0x1 ;  /* 0x00000001ff257424 */ /* 0x000fe200078e00ff */
[----:B------:R-:W-:Y:S01]  /*3b30*/  UISETP.NE.AND UP0, UPT, UR8, 0x2, UPT ;  /* 0x000000020800788c */ /* 0x000fe2000bf05270 */
[----:B------:R-:W-:Y:S01]  /*3b40*/  IMAD.MOV.U32 R36, RZ, RZ, RZ ;  /* 0x000000ffff247224 */ /* 0x000fe200078e00ff */
[----:B------:R-:W-:Y:S01]  /*3b50*/  UIADD3 UR5, UPT, UPT, UR4, 0xb8, URZ ;  /* 0x000000b804057890 */ /* 0x000fe2000fffe0ff */
[----:B------:R-:W2:Y:S01]  /*3b60*/  LDC R29, c[0x0][0x370] ;  /* 0x0000dc00ff1d7b82 */ /* 0x000ea20000000800 */
[----:B------:R-:W-:Y:S01]  /*3b70*/  MOV R31, 0x2000 ;  /* 0x00002000001f7802 */ /* 0x000fe20000000f00 */
[----:B------:R-:W-:-:S02]  /*3b80*/  UPLOP3.LUT UP1, UPT, UPT, UPT, UPT, 0x40, 0x4 ;  /* 0x000000000004789c */ /* 0x000fc40003f2e870 */
[----:B------:R-:W-:Y:S02]  /*3b90*/  USEL UR6, URZ, 0x1, UP0 ;  /* 0x00000001ff067887 */ /* 0x000fe40008000000 */
[----:B------:R-:W-:Y:S02]  /*3ba0*/  UIADD3 UR57, UPT, UPT, UR4, 0xa0, URZ ;  /* 0x000000a004397890 */ /* 0x000fe4000fffe0ff */
[----:B------:R-:W4:Y:S01]  /*3bb0*/  LDC R8, c[0x0][0xd0c] ;  /* 0x00034300ff087b82 */ /* 0x000f220000000800 */
[----:B------:R-:W-:Y:S02]  /*3bc0*/  UIADD3 UR49, UPT, UPT, UR4, 0xa8, URZ ;  /* 0x000000a804317890 */ /* 0x000fe4000fffe0ff */
[----:B------:R-:W-:Y:S02]  /*3bd0*/  UIADD3 UR41, UPT, UPT, UR4, 0xb0, URZ ;  /* 0x000000b004297890 */ /* 0x000fe4000fffe0ff */
[----:B------:R-:W-:-:S03]  /*3be0*/  UPRMT UR5, UR37, 0x654, UR5 ;  /* 0x0000065425057896 */ /* 0x000fc60008000005 */
[----:B------:R-:W2:Y:S01]  /*3bf0*/  LDC R28, c[0x0][0xd20] ;  /* 0x00034800ff1c7b82 */ /* 0x000ea20000000800 */
[----:B-1----:R-:W-:-:S07]  /*3c00*/  ISETP.NE.AND P1, PT, R0, 0x1, PT ;  /* 0x000000010000780c */ /* 0x002fce0003f25270 */
[----:B------:R-:W1:Y:S08]  /*3c10*/  LDC.64 R38, c[0x0][0x348] ;  /* 0x0000d200ff267b82 */ /* 0x000e700000000a00 */
[----:B------:R-:W1:Y:S08]  /*3c20*/  LDC.64 R18, c[0x0][0xa88] ;  /* 0x0002a200ff127b82 */ /* 0x000e700000000a00 */
[----:B------:R-:W1:Y:S08]  /*3c30*/  LDC.64 R22, c[0x0][0xd10] ;  /* 0x00034400ff167b82 */ /* 0x000e700000000a00 */
[----:B------:R-:W1:Y:S08]  /*3c40*/  LDC.64 R6, c[0x0][0xd18] ;  /* 0x00034600ff067b82 */ /* 0x000e700000000a00 */
[----:B------:R-:W1:Y:S08]  /*3c50*/  LDC.64 R4, c[0x0][0xd28] ;  /* 0x00034a00ff047b82 */ /* 0x000e700000000a00 */
[----:B------:R-:W1:Y:S08]  /*3c60*/  LDC.64 R20, c[0x0][0xa90] ;  /* 0x0002a400ff147b82 */ /* 0x000e700000000a00 */
[----:B--2-4-:R-:W1:Y:S02]  /*3c70*/  LDC R30, c[0x0][0x374] ;  /* 0x0000dd00ff1e7b82 */ /* 0x014e640000000800 */
.L_x_77:
[----:B------:R-:W-:Y:S02]  /*3c80*/  LEA R0, R36, UR4, 0x3 ;  /* 0x0000000424007c11 */ /* 0x000fe4000f8e18ff */
[----:B------:R-:W-:Y:S02]  /*3c90*/  SHF.L.U32 R3, R34, 0x1f, RZ ;  /* 0x0000001f22037819 */ /* 0x000fe400000006ff */
[----:B------:R-:W-:Y:S02]  /*3ca0*/  LEA R24, R36, UR4, 0x4 ;  /* 0x0000000424187c11 */ /* 0x000fe4000f8e20ff */
[----:B------:R-:W2:Y:S02]  /*3cb0*/  SYNCS.PHASECHK.TRANS64.TRYWAIT P0, [R0+URZ+0xf0], R3 ;  /* 0x0000f003000075a7 */ /* 0x000ea400080011ff */
[----:B--2-4-:R-:W-:Y:S05]  /*3cc0*/  @!P0 BRA `(.L_x_67) ;  /* 0x0000005000f08947 */ /* 0x014fea0003800000 */
.L_x_164:
[----:B---3--:R-:W-:Y:S01]  /*3cd0*/  ISETP.GE.AND P0, PT, R2, 0x1, PT ;  /* 0x000000010200780c */ /* 0x008fe20003f06270 */
[----:B------:R-:W3:Y:S01]  /*3ce0*/  LDS.128 R24, [R24+0x160] ;  /* 0x0001600018187984 */ /* 0x000ee20000000c00 */
[----:B--2---:R-:W-:Y:S01]  /*3cf0*/  VIADD R0, R0, 0x100 ;  /* 0x0000010000007836 */ /* 0x004fe20000000000 */
[----:B------:R-:W-:Y:S01]  /*3d00*/  @!PT LDS RZ, [RZ] ;  /* 0x00000000fffff984 */ /* 0x000fe20000000800 */
[----:B------:R-:W-:Y:S01]  /*3d10*/  @!PT LDS RZ, [RZ] ;  /* 0x00000000fffff984 */ /* 0x000fe20000000800 */
[----:B------:R-:W-:Y:S01]  /*3d20*/  @!PT LDS RZ, [RZ] ;  /* 0x00000000fffff984 */ /* 0x000fe20000000800 */
[----:B------:R-:W-:Y:S01]  /*3d30*/  @!PT LDS RZ, [RZ] ;  /* 0x00000000fffff984 */ /* 0x000fe20000000800 */
[----:B------:R2:W-:Y:S06]  /*3d40*/  MEMBAR.ALL.CTA ;  /* 0x0000000000007992 */ /* 0x0005ec0000008000 */
[----:B--2---:R-:W2:Y:S01]  /*3d50*/  FENCE.VIEW.ASYNC.S ;  /* 0x00000000000073c6 */ /* 0x004ea20000000000 */
[----:B------:R-:W-:Y:S04]  /*3d60*/  PRMT R0, RZ, 0x654, R0 ;  /* 0x00000654ff007816 */ /* 0x000fe80000000000 */
[----:B--2---:R2:W-:Y:S01]  /*3d70*/  SYNCS.ARRIVE.TRANS64.RED.A1T0 RZ, [R0+URZ], RZ ;  /* 0x000000ff00ff79a7 */ /* 0x0045e200081004ff */
[----:B---3--:R-:W-:Y:S11]  /*3d80*/  LOP3.LUT P3, RZ, R26, 0x1, RZ, 0xc0, !PT ;  /* 0x000000011aff7812 */ /* 0x008ff6000786c0ff */
[----:B------:R-:W-:Y:S02]  /*3d90*/  @!UPT UIADD3 URZ, UPT, UPT, URZ, URZ, URZ ;  /* 0x000000fffffff290 */ /* 0x000fe4000fffe0ff */
[----:B------:R-:W-:Y:S02]  /*3da0*/  @P3 MOV R13, R24 ;  /* 0x00000018000d3202 */ /* 0x000fe40000000f00 */
[----:B------:R-:W-:Y:S01]  /*3db0*/  @P3 LOP3.LUT R10, R25, 0xffff, RZ, 0xc0, !PT ;  /* 0x0000ffff190a3812 */ /* 0x000fe200078ec0ff */
[----:B--2---:R-:W-:Y:S06]  /*3dc0*/  @!P0 BRA `(.L_x_68) ;  /* 0x0000000000a48947 */ /* 0x004fec0003800000 */
[----:B-1----:R-:W-:Y:S01]  /*3dd0*/  IMAD.HI.U32 R41, R30, R7, RZ ;  /* 0x000000071e297227 */ /* 0x002fe200078e00ff */
[----:B------:R-:W-:Y:S02]  /*3de0*/  ISETP.NE.AND P0, PT, R6, 0x1, PT ;  /* 0x000000010600780c */ /* 0x000fe40003f05270 */
[----:B------:R-:W-:Y:S01]  /*3df0*/  ISETP.NE.AND P2, PT, R2, 0x1, PT ;  /* 0x000000010200780c */ /* 0x000fe20003f45270 */
[----:B------:R-:W-:Y:S01]  /*3e00*/  IMAD.HI.U32 R40, R29, R22, RZ ;  /* 0x000000161d287227 */ /* 0x000fe200078e00ff */
[----:B------:R-:W-:Y:S02]  /*3e10*/  SHF.R.U32.HI R41, RZ, R28, R41 ;  /* 0x0000001cff297219 */ /* 0x000fe40000011629 */
[----:B------:R-:W-:Y:S01]  /*3e20*/  ISETP.NE.AND P4, PT, R8, 0x1, PT ;  /* 0x000000010800780c */ /* 0x000fe20003f85270 */
[----:B------:R-:W-:Y:S01]  /*3e30*/  IMAD.HI.U32 R42, R13, R22, RZ ;  /* 0x000000160d2a7227 */ /* 0x000fe200078e00ff */
[----:B------:R-:W-:Y:S02]  /*3e40*/  SHF.R.U32.HI R40, RZ, R23, R40 ;  /* 0x00000017ff287219 */ /* 0x000fe40000011628 */
[----:B------:R-:W-:Y:S01]  /*3e50*/  SEL R3, R30, R41, !P0 ;  /* 0x000000291e037207 */ /* 0x000fe20004000000 */
[C---:B------:R-:W-:Y:S01]  /*3e60*/  IMAD.HI.U32 R41, R10.reuse, R7, RZ ;  /* 0x000000070a297227 */ /* 0x040fe200078e00ff */
[----:B------:R-:W-:Y:S02]  /*3e70*/  SEL R11, R29, R40, !P4 ;  /* 0x000000281d0b7207 */ /* 0x000fe40006000000 */
[----:B------:R-:W-:Y:S01]  /*3e80*/  SHF.R.U32.HI R42, RZ, R23, R42 ;  /* 0x00000017ff2a7219 */ /* 0x000fe2000001162a */
[----:B------:R-:W-:Y:S01]  /*3e90*/  IMAD.HI.U32 R44, R3, R4, RZ ;  /* 0x00000004032c7227 */ /* 0x000fe200078e00ff */
[----:B------:R-:W-:Y:S03]  /*3ea0*/  SHF.R.U32.HI R41, RZ, R28, R41 ;  /* 0x0000001cff297219 */ /* 0x000fe60000011629 */
[----:B------:R-:W-:Y:S01]  /*3eb0*/  IMAD.HI.U32 R40, R11, R4, RZ ;  /* 0x000000040b287227 */ /* 0x000fe200078e00ff */
[----:B------:R-:W-:Y:S02]  /*3ec0*/  @P2 SHF.R.U32.HI R3, RZ, R5, R44 ;  /* 0x00000005ff032219 */ /* 0x000fe4000001162c */
[----:B------:R-:W-:Y:S02]  /*3ed0*/  SEL R9, R10, R41, !P0 ;  /* 0x000000290a097207 */ /* 0x000fe40004000000 */
[----:B------:R-:W-:Y:S01]  /*3ee0*/  @P2 SHF.R.U32.HI R11, RZ, R5, R40 ;  /* 0x00000005ff0b2219 */ /* 0x000fe20000011628 */
[C---:B------:R-:W-:Y:S01]  /*3ef0*/  IMAD R12, R2.reuse, R3, RZ ;  /* 0x00000003020c7224 */ /* 0x040fe200078e02ff */
[----:B------:R-:W-:Y:S01]  /*3f00*/  SEL R3, R13, R42, !P4 ;  /* 0x0000002a0d037207 */ /* 0x000fe20006000000 */
[C---:B------:R-:W-:Y:S03]  /*3f10*/  IMAD.HI.U32 R16, R9.reuse, R4, RZ ;  /* 0x0000000409107227 */ /* 0x040fe600078e00ff */
[----:B------:R-:W-:Y:S01]  /*3f20*/  ISETP.GE.AND P0, PT, R9, R12, PT ;  /* 0x0000000c0900720c */ /* 0x000fe20003f06270 */
[C---:B------:R-:W-:Y:S01]  /*3f30*/  IMAD R14, R2.reuse, R11, RZ ;  /* 0x0000000b020e7224 */ /* 0x040fe200078e02ff */
[----:B------:R-:W-:Y:S04]  /*3f40*/  SHF.R.U32.HI R16, RZ, R5, R16 ;  /* 0x00000005ff107219 */ /* 0x000fe80000011610 */
[----:B------:R-:W-:Y:S02]  /*3f50*/  ISETP.GE.OR P0, PT, R3, R14, P0 ;  /* 0x0000000e0300720c */ /* 0x000fe40000706670 */
[----:B------:R-:W-:Y:S05]  /*3f60*/  SEL R17, R9, R16, !P2 ;  /* 0x0000001009117207 */ /* 0x000fea0005000000 */
[----:B------:R-:W-:Y:S04]  /*3f70*/  IMAD.MOV R15, RZ, RZ, -R17 ;  /* 0x000000ffff0f7224 */ /* 0x000fe800078e0a11 */
[----:B------:R-:W-:Y:S02]  /*3f80*/  IMAD R15, R2, R15, R9 ;  /* 0x0000000f020f7224 */ /* 0x000fe400078e0209 */
[C---:B------:R-:W-:Y:S05]  /*3f90*/  @!P0 IMAD.HI.U32 R12, R3.reuse, R4, RZ ;  /* 0x00000004030c8227 */ /* 0x040fea00078e00ff */
[----:B------:R-:W-:Y:S04]  /*3fa0*/  @!P0 SHF.R.U32.HI R12, RZ, R5, R12 ;  /* 0x00000005ff0c8219 */ /* 0x000fe8000001160c */
[----:B------:R-:W-:Y:S01]  /*3fb0*/  @!P0 SEL R0, R3, R12, !P2 ;  /* 0x0000000c03008207 */ /* 0x000fe20005000000 */
[----:B------:R-:W-:Y:S03]  /*3fc0*/  IMAD.MOV R12, RZ, RZ, -R3 ;  /* 0x000000ffff0c7224 */ /* 0x000fe600078e0a03 */
[----:B------:R-:W-:Y:S01]  /*3fd0*/  @!P0 IADD3 R16, PT, PT, R17, -R0, RZ ;  /* 0x8000000011108210 */ /* 0x000fe20007ffe0ff */
[----:B------:R-:W-:Y:S01]  /*3fe0*/  @!P0 IMAD R0, R11, R15, R0 ;  /* 0x0000000f0b008224 */ /* 0x000fe200078e0200 */
[----:B------:R-:W-:Y:S01]  /*3ff0*/  IADD3 R11, PT, PT, -R9, RZ, RZ ;  /* 0x000000ff090b7210 */ /* 0x000fe20007ffe1ff */
[----:B------:R-:W-:Y:S02]  /*4000*/  IMAD R13, R8, R12, R13 ;  /* 0x0000000c080d7224 */ /* 0x000fe400078e020d */
[----:B------:R-:W-:Y:S02]  /*4010*/  @!P0 IMAD R9, R16, R2, R3 ;  /* 0x0000000210098224 */ /* 0x000fe400078e0203 */
[----:B------:R-:W-:Y:S02]  /*4020*/  @!P0 IMAD.MOV.U32 R3, RZ, RZ, R0 ;  /* 0x000000ffff038224 */ /* 0x000fe400078e0000 */
[----:B------:R-:W-:Y:S02]  /*4030*/  IMAD R10, R6, R11, R10 ;  /* 0x0000000b060a7224 */ /* 0x000fe400078e020a */
[----:B------:R-:W-:Y:S02]  /*4040*/  IMAD R13, R3, R8, R13 ;  /* 0x00000008030d7224 */ /* 0x000fe400078e020d */
[----:B------:R-:W-:Y:S02]  /*4050*/  IMAD R10, R9, R6, R10 ;  /* 0x00000006090a7224 */ /* 0x000fe400078e020a */
.L_x_68:
[----:B------:R-:W-:Y:S05]  /*4060*/  BRA.U UP1, `(.L_x_69) ;  /* 0x0000000101107547 */ /* 0x000fea000b800000 */
[----:B------:R-:W-:Y:S04]  /*4070*/  MOV R0, UR6 ;  /* 0x0000000600007c02 */ /* 0x000fe80008000f00 */
[----:B------:R-:W-:Y:S04]  /*4080*/  SHF.L.U32 R3, R0, 0x1f, RZ ;  /* 0x0000001f00037819 */ /* 0x000fe800000006ff */
[----:B------:R-:W2:Y:S02]  /*4090*/  SYNCS.PHASECHK.TRANS64.TRYWAIT P0, [UR4+0xe8], R3 ;  /* 0x0000e803ff0075a7 */ /* 0x000ea40008001104 */
[----:B--2---:R-:W-:Y:S05]  /*40a0*/  @!P0 BRA `(.L_x_70) ;  /* 0x00000050000c8947 */ /* 0x004fea0003800000 */
.L_x_69:
[C---:B-1----:R-:W-:Y:S01]  /*40b0*/  ISETP.NE.U32.AND P0, PT, R20.reuse, RZ, PT ;  /* 0x000000ff1400720c */ /* 0x042fe20003f05070 */
[----:B------:R-:W-:Y:S01]  /*40c0*/  USHF.L.U32 UR58, UR11, 0x7, URZ ;  /* 0x000000070b3a7899 */ /* 0x000fe200080006ff */
[----:B------:R-:W-:Y:S02]  /*40d0*/  R2UR UR59, R33 ;  /* 0x00000000213b72ca */ /* 0x000fe400000e0000 */
[----:B------:R-:W-:Y:S02]  /*40e0*/  ISETP.NE.AND.EX P0, PT, R21, RZ, PT, P0 ;  /* 0x000000ff1500720c */ /* 0x000fe40003f05300 */
[----:B------:R-:W-:Y:S02]  /*40f0*/  ISETP.NE.U32.AND P2, PT, R20, RZ, PT ;  /* 0x000000ff1400720c */ /* 0x000fe40003f45070 */
[----:B------:R-:W-:Y:S02]  /*4100*/  SHF.L.U32 R11, R37, 0x1f, RZ ;  /* 0x0000001f250b7819 */ /* 0x000fe400000006ff */
[----:B------:R-:W-:Y:S05]  /*4110*/  ISETP.NE.AND.EX P2, PT, R21, RZ, PT, P2 ;  /* 0x000000ff1500720c */ /* 0x000fea0003f45320 */
[----:B------:R-:W-:Y:S02]  /*4120*/  USHF.L.U32 UR59, UR59, 0x6, URZ ;  /* 0x000000063b3b7899 */ /* 0x000fe400080006ff */
[----:B------:R-:W-:Y:S10]  /*4130*/  @!P0 BRA `(.L_x_71) ;  /* 0x00000000002c8947 */ /* 0x000ff40003800000 */
[----:B------:R-:W-:Y:S01]  /*4140*/  ISETP.NE.U32.AND P0, PT, R18, RZ, PT ;  /* 0x000000ff1200720c */ /* 0x000fe20003f05070 */
[----:B------:R-:W-:Y:S03]  /*4150*/  IMAD.MOV.U32 R59, RZ, RZ, 0x1 ;  /* 0x00000001ff3b7424 */ /* 0x000fe600078e00ff */
[----:B------:R-:W-:Y:S11]  /*4160*/  ISETP.NE.AND.EX P0, PT, R19, RZ, PT, P0 ;  /* 0x000000ff1300720c */ /* 0x000ff60003f05300 */
[----:B------:R-:W-:Y:S02]  /*4170*/  @!UPT UIADD3 URZ, UPT, UPT, URZ, URZ, URZ ;  /* 0x000000fffffff290 */ /* 0x000fe4000fffe0ff */
[----:B------:R-:W1:Y:S01]  /*4180*/  @P0 LDC.64 R14, c[0x0][0xa88] ;  /* 0x0002a200ff0e0b82 */ /* 0x000e620000000a00 */
[----:B--2---:R-:W-:Y:S04]  /*4190*/  @P0 IMAD R0, R20, UR36, RZ ;  /* 0x0000002414000c24 */ /* 0x004fe8000f8e02ff */
[----:B-1----:R-:W-:Y:S04]  /*41a0*/  @P0 IMAD.WIDE R14, R0, 0x4, R14 ;  /* 0x00000004000e0825 */ /* 0x002fe800078e020e */
[----:B------:R-:W-:Y:S01]  /*41b0*/  HFMA2 R0, -RZ, RZ, 0, 5.9604644775390625e-08 ;  /* 0x00000001ff007431 */ /* 0x000fe200000001ff */
[----:B-----5:R1:W5:Y:S04]  /*41c0*/  @P0 LDG.E R35, desc[UR38][R14.64] ;  /* 0x000000260e230981 */ /* 0x020368000c1e1900 */
[----:B------:R-:W-:Y:S01]  /*41d0*/  @!P0 PRMT R59, R0, 0x7610, R59 ;  /* 0x00007610003b8816 */ /* 0x000fe2000000003b */
[----:B-1----:R-:W3:Y:S06]  /*41e0*/  @!P0 LDC R35, c[0x0][0xa80] ;  /* 0x0002a000ff238b82 */ /* 0x002eec0000000800 */
.L_x_71:
[----:B---3-5:R-:W-:Y:S01]  /*41f0*/  @!P2 FSETP.EQ.AND P0, PT, R35, RZ, PT ;  /* 0x000000ff2300a20b */ /* 0x028fe20003f02000 */
[----:B------:R-:W-:Y:S01]  /*4200*/  @!UPT UIADD3 URZ, UPT, UPT, URZ, URZ, URZ ;  /* 0x000000fffffff290 */ /* 0x000fe2000fffe0ff */
[----:B------:R-:W-:Y:S11]  /*4210*/  @!P2 BRA `(.L_x_72) ;  /* 0x000000000018a947 */ /* 0x000ff60003800000 */
[----:B------:R-:W-:Y:S02]  /*4220*/  LOP3.LUT P2, RZ, R59, 0xff, RZ, 0xc0, !PT ;  /* 0x000000ff3bff7812 */ /* 0x000fe4000784c0ff */
[----:B------:R-:W-:Y:S04]  /*4230*/  ISETP.NE.U32.AND P0, PT, R18, RZ, PT ;  /* 0x000000ff1200720c */ /* 0x000fe80003f05070 */
[----:B------:R-:W-:Y:S04]  /*4240*/  ISETP.NE.AND.EX P0, PT, R19, RZ, PT, P0 ;  /* 0x000000ff1300720c */ /* 0x000fe80003f05300 */
[----:B------:R-:W-:Y:S03]  /*4250*/  PLOP3.LUT P0, PT, P0, PT, PT, 0x8, 0x80 ;  /* 0x000000000080781c */ /* 0x000fe6000070e170 */
[----:B------:R-:W-:Y:S11]  /*4260*/  @P2 FSETP.EQ.AND P0, PT, R35, RZ, PT ;  /* 0x000000ff2300220b */ /* 0x000ff60003f02000 */
[----:B------:R-:W-:Y:S02]  /*4270*/  @!UPT UIADD3 URZ, UPT, UPT, URZ, URZ, URZ ;  /* 0x000000fffffff290 */ /* 0x000fe4000fffe0ff */
.L_x_72:
[----:B------:R-:W1:Y:S01]  /*4280*/  SYNCS.PHASECHK.TRANS64.TRYWAIT P2, [UR4+0xc0], R11 ;  /* 0x0000c00bff0075a7 */ /* 0x000e620008041104 */
[----:B------:R-:W-:Y:S04]  /*4290*/  ELECT P4, URZ, PT ;  /* 0x0000000000ff782f */ /* 0x000fe80003880000 */
[----:B------:R-:W-:Y:S11]  /*42a0*/  PLOP3.LUT P4, PT, P0, P4, PT, 0xf2, 0x2f ;  /* 0x00000000002f781c */ /* 0x000ff60000789e72 */
[----:B------:R-:W-:Y:S02]  /*42b0*/  @!UPT UIADD3 URZ, UPT, UPT, URZ, URZ, URZ ;  /* 0x000000fffffff290 */ /* 0x000fe4000fffe0ff */
[----:B------:R-:W-:Y:S05]  /*42c0*/  @!P4 IADD3 R9, P0, PT, R38, 0x780, RZ ;  /* 0x000007802609c810 */ /* 0x000fea0007f1e0ff */
[----:B--2---:R-:W-:Y:S01]  /*42d0*/  @!P4 IMAD.X R3, RZ, RZ, R39, P0 ;  /* 0x000000ffff03c224 */ /* 0x004fe200000e0627 */
[----:B-1----:R-:W-:Y:S07]  /*42e0*/  @!P2 BRA `(.L_x_73) ;  /* 0x0000004c0094a947 */ /* 0x002fee0003800000 */
.L_x_167:
[----:B------:R-:W-:Y:S01]  /*42f0*/  @!P4 R2UR UR8, R9 ;  /* 0x000000000908c2ca */ /* 0x000fe200000e0000 */
[----:B------:R-:W-:Y:S01]  /*4300*/  VOTEU.ALL UP3, P4 ;  /* 0x0000000000ff7886 */ /* 0x000fe20002060000 */
[----:B------:R-:W-:Y:S01]  /*4310*/  @!P4 R2UR UR7, R3 ;  /* 0x000000000307c2ca */ /* 0x000fe200000e0000 */
[----:B------:R-:W-:Y:S01]  /*4320*/  VOTEU.ALL UP2, P4 ;  /* 0x0000000000ff7886 */ /* 0x000fe20002040000 */
[----:B------:R-:W-:Y:S01]  /*4330*/  UMOV UR14, 0x0 ;  /* 0x00000000000e7882 */ /* 0x000fe20000000000 */
[----:B------:R-:W-:Y:S01]  /*4340*/  UMOV UR15, 0x10000000 ;  /* 0x10000000000f7882 */ /* 0x000fe20000000000 */
[----:B------:R-:W-:Y:S01]  /*4350*/  @!UP3 UIADD3 UR56, UPT, UPT, UR4, 0x200, URZ ;  /* 0x000002000438b890 */ /* 0x000fe2000fffe0ff */
[----:B-1----:R-:W-:Y:S01]  /*4360*/  @!P4 IMAD.MOV.U32 R0, RZ, RZ, 0x2000 ;  /* 0x00002000ff00c424 */ /* 0x002fe200078e00ff */
[----:B------:R-:W-:Y:S01]  /*4370*/  UMOV UR60, UR36 ;  /* 0x00000024003c7c82 */ /* 0x000fe20008000000 */
[----:B------:R-:W-:Y:S01]  /*4380*/  @!UP3 UIADD3 UR26, UPT, UPT, UR58, 0x20, URZ ;  /* 0x000000203a1ab890 */ /* 0x000fe2000fffe0ff */
[----:B------:R-:W-:Y:S01]  /*4390*/  @!P4 IADD3 R9, P0, PT, R38, 0x780, RZ ;  /* 0x000007802609c810 */ /* 0x000fe20007f1e0ff */
[----:B------:R-:W-:Y:S02]  /*43a0*/  @!UP3 UIADD3 UR24, UPT, UPT, UR4, 0xa00, URZ ;  /* 0x00000a000418b890 */ /* 0x000fe4000fffe0ff */
[----:B------:R-:W-:Y:S01]  /*43b0*/  IMAD.U32 R14, RZ, RZ, UR8 ;  /* 0x00000008ff0e7e24 */ /* 0x000fe2000f8e00ff */
[----:B------:R-:W-:Y:S01]  /*43c0*/  VOTEU.ALL UP1, P4 ;  /* 0x0000000000ff7886 */ /* 0x000fe20002020000 */
[----:B------:R-:W-:Y:S01]  /*43d0*/  IMAD.U32 R15, RZ, RZ, UR7 ;  /* 0x00000007ff0f7e24 */ /* 0x000fe2000f8e00ff */
[----:B------:R-:W-:Y:S01]  /*43e0*/  UMOV UR25, UR57 ;  /* 0x0000003900197c82 */ /* 0x000fe20008000000 */
[----:B------:R-:W-:Y:S01]  /*43f0*/  UMOV UR27, UR59 ;  /* 0x0000003b001b7c82 */ /* 0x000fe20008000000 */
[----:B------:R-:W-:Y:S01]  /*4400*/  @!P4 R2UR UR22, R14 ;  /* 0x000000000e16c2ca */ /* 0x000fe200000e0000 */
[----:B------:R-:W-:Y:S01]  /*4410*/  UMOV UR28, UR36 ;  /* 0x00000024001c7c82 */ /* 0x000fe20008000000 */
[----:B------:R-:W-:Y:S01]  /*4420*/  @!P4 R2UR UR23, R15 ;  /* 0x000000000f17c2ca */ /* 0x000fe200000e0000 */
[----:B------:R-:W-:Y:S01]  /*4430*/  @!UP3 UIADD3 UR18, UPT, UPT, UR58, 0x40, URZ ;  /* 0x000000403a12b890 */ /* 0x000fe2000fffe0ff */
[----:B------:R-:W-:Y:S01]  /*4440*/  @!P4 IMAD.X R3, RZ, RZ, R39, P0 ;  /* 0x000000ffff03c224 */ /* 0x000fe200000e0627 */
[----:B------:R-:W-:Y:S01]  /*4450*/  @!UP3 UIADD3 UR16, UPT, UPT, UR4, 0x1200, URZ ;  /* 0x000012000410b890 */ /* 0x000fe2000fffe0ff */
[----:B------:R-:W-:Y:S01]  /*4460*/  VOTEU.ALL UP0, P4 ;  /* 0x0000000000ff7886 */ /* 0x000fe20002000000 */
[----:B------:R-:W-:Y:S01]  /*4470*/  UMOV UR17, UR57 ;  /* 0x0000003900117c82 */ /* 0x000fe20008000000 */
[----:B------:R-:W-:Y:S01]  /*4480*/  UMOV UR19, UR59 ;  /* 0x0000003b00137c82 */ /* 0x000fe20008000000 */
[----:B------:R-:W-:Y:S01]  /*4490*/  UMOV UR20, UR36 ;  /* 0x0000002400147c82 */ /* 0x000fe20008000000 */
[----:B------:R-:W-:Y:S02]  /*44a0*/  @!UP3 UIADD3 UR10, UPT, UPT, UR58, 0x60, URZ ;  /* 0x000000603a0ab890 */ /* 0x000fe4000fffe0ff */
[----:B------:R-:W-:Y:S03]  /*44b0*/  @!UP3 UIADD3 UR8, UPT, UPT, UR4, 0x1a00, URZ ;  /* 0x00001a000408b890 */ /* 0x000fe6000fffe0ff */
[----:B------:R1:W-:Y:S01]  /*44c0*/  @!UP2 UTMALDG.3D [UR56], [UR22], desc[UR14] ;  /* 0x00000e381600a5b4 */ /* 0x0003e20008011000 */
[----:B------:R-:W-:Y:S01]  /*44d0*/  UMOV UR9, UR57 ;  /* 0x0000003900097c82 */ /* 0x000fe20008000000 */
[----:B------:R-:W-:Y:S01]  /*44e0*/  UMOV UR11, UR59 ;  /* 0x0000003b000b7c82 */ /* 0x000fe20008000000 */
[----:B------:R-:W-:Y:S01]  /*44f0*/  UMOV UR12, UR36 ;  /* 0x00000024000c7c82 */ /* 0x000fe20008000000 */
[----:B------:R-:W-:Y:S01]  /*4500*/  UPRMT UR7, UR37, 0x654, UR57 ;  /* 0x0000065425077896 */ /* 0x000fe20008000039 */
[----:B------:R1:W-:Y:S01]  /*4510*/  @!UP1 UTMALDG.3D [UR24], [UR22], desc[UR14] ;  /* 0x00000e18160095b4 */ /* 0x0003e20008011000 */
[----:B------:R-:W-:Y:S01]  /*4520*/  VOTEU.ALL UP1, P4 ;  /* 0x0000000000ff7886 */ /* 0x000fe20002020000 */
[----:B------:R1:W-:Y:S04]  /*4530*/  @!UP0 UTMALDG.3D [UR16], [UR22], desc[UR14] ;  /* 0x00000e10160085b4 */ /* 0x0003e80008011000 */
[----:B------:R1:W-:Y:S01]  /*4540*/  @!UP1 UTMALDG.3D [UR8], [UR22], desc[UR14] ;  /* 0x00000e08160095b4 */ /* 0x0003e20008011000 */
[----:B------:R1:W-:Y:S01]  /*4550*/  @!P4 SYNCS.ARRIVE.TRANS64.RED.A0TR RZ, [UR4+0xa0], R0 ;  /* 0x0000a000ffffc9a7 */ /* 0x0003e20008300404 */
[----:B------:R-:W-:Y:S01]  /*4560*/  SYNCS.ARRIVE.TRANS64.RED.A1T0 RZ, [UR7], RZ ;  /* 0x000000ffffff79a7 */ /* 0x000fe20008100407 */
[----:B------:R-:W2:Y:S02]  /*4570*/  SYNCS.PHASECHK.TRANS64.TRYWAIT P2, [UR4+0xc8], R11 ;  /* 0x0000c80bff0075a7 */ /* 0x000ea40008041104 */
[----:B-12---:R-:W-:Y:S05]  /*4580*/  @!P2 BRA `(.L_x_74) ;  /* 0x0000004c0004a947 */ /* 0x006fea0003800000 */
.L_x_169:
        /* <DEDUP_REMOVED lines=8> */
[----:B------:R-:W-:Y:S01]  /*4610*/  @!UP3 UIADD3 UR48, UPT, UPT, UR4, 0x2200, URZ ;  /* 0x000022000430b890 */ /* 0x000fe2000fffe0ff */
[----:B------:R-:W-:Y:S01]  /*4620*/  @!P4 IADD3 R40, P0, PT, R38, 0x780, RZ ;  /* 0x000007802628c810 */ /* 0x000fe20007f1e0ff */
[----:B------:R-:W-:Y:S01]  /*4630*/  UMOV UR50, UR58 ;  /* 0x0000003a00327c82 */ /* 0x000fe20008000000 */
[----:B------:R-:W-:Y:S01]  /*4640*/  UMOV UR52, UR36 ;  /* 0x0000002400347c82 */ /* 0x000fe20008000000 */
[----:B------:R-:W-:Y:S01]  /*4650*/  @!UP3 UIADD3 UR26, UPT, UPT, UR58, 0x20, URZ ;  /* 0x000000203a1ab890 */ /* 0x000fe2000fffe0ff */
[----:B------:R-:W-:Y:S01]  /*4660*/  IMAD.U32 R14, RZ, RZ, UR8 ;  /* 0x00000008ff0e7e24 */ /* 0x000fe2000f8e00ff */
[----:B------:R-:W-:Y:S01]  /*4670*/  @!UP3 UIADD3 UR24, UPT, UPT, UR4, 0x2a00, URZ ;  /* 0x00002a000418b890 */ /* 0x000fe2000fffe0ff */
[----:B------:R-:W-:Y:S01]  /*4680*/  IMAD.U32 R15, RZ, RZ, UR7 ;  /* 0x00000007ff0f7e24 */ /* 0x000fe2000f8e00ff */
[----:B------:R-:W-:Y:S01]  /*4690*/  VOTEU.ALL UP1, P4 ;  /* 0x0000000000ff7886 */ /* 0x000fe20002020000 */
[----:B------:R-:W-:Y:S01]  /*46a0*/  UMOV UR25, UR49 ;  /* 0x0000003100197c82 */ /* 0x000fe20008000000 */
[----:B------:R-:W-:Y:S01]  /*46b0*/  @!P4 R2UR UR22, R14 ;  /* 0x000000000e16c2ca */ /* 0x000fe200000e0000 */
[----:B------:R-:W-:Y:S01]  /*46c0*/  UMOV UR28, UR36 ;  /* 0x00000024001c7c82 */ /* 0x000fe20008000000 */
[----:B------:R-:W-:Y:S01]  /*46d0*/  @!P4 R2UR UR23, R15 ;  /* 0x000000000f17c2ca */ /* 0x000fe200000e0000 */
[----:B------:R-:W-:Y:S01]  /*46e0*/  UMOV UR27, UR51 ;  /* 0x00000033001b7c82 */ /* 0x000fe20008000000 */
        /* <DEDUP_REMOVED lines=8> */
[----:B------:R-:W-:Y:S02]  /*4770*/  @!UP3 UIADD3 UR8, UPT, UPT, UR4, 0x3a00, URZ ;  /* 0x00003a000408b890 */ /* 0x000fe4000fffe0ff */
        /* <DEDUP_REMOVED lines=13> */
.L_x_171:
[----:B------:R-:W2:Y:S01]  /*4850*/  LDC.64 R16, c[0x0][0xd10] ;  /* 0x00034400ff107b82 */ /* 0x000ea20000000a00 */
[----:B------:R-:W-:Y:S01]  /*4860*/  @!P4 R2UR UR8, R40 ;  /* 0x000000002808c2ca */ /* 0x000fe200000e0000 */
[----:B------:R-:W-:Y:S01]  /*4870*/  VOTEU.ALL UP3, P4 ;  /* 0x0000000000ff7886 */ /* 0x000fe20002060000 */
[----:B------:R-:W-:Y:S01]  /*4880*/  @!P4 R2UR UR7, R33 ;  /* 0x000000002107c2ca */ /* 0x000fe200000e0000 */
[----:B------:R-:W-:Y:S01]  /*4890*/  VOTEU.ALL UP2, P4 ;  /* 0x0000000000ff7886 */ /* 0x000fe20002040000 */
[----:B------:R-:W-:Y:S03]  /*48a0*/  UMOV UR14, 0x0 ;  /* 0x00000000000e7882 */ /* 0x000fe60000000000 */
[----:B------:R-:W3:Y:S01]  /*48b0*/  LDC.64 R14, c[0x0][0xd18] ;  /* 0x00034600ff0e7b82 */ /* 0x000ee20000000a00 */
[----:B------:R-:W-:Y:S01]  /*48c0*/  @!UP3 UIADD3 UR43, UPT, UPT, UR59, 0x20, URZ ;  /* 0x000000203b2bb890 */ /* 0x000fe2000fffe0ff */
[----:B------:R-:W-:Y:S01]  /*48d0*/  @!P4 IMAD.MOV.U32 R33, RZ, RZ, 0x2000 ;  /* 0x00002000ff21c424 */ /* 0x000fe200078e00ff */
[----:B------:R-:W-:Y:S01]  /*48e0*/  @!UP3 UIADD3 UR40, UPT, UPT, UR4, 0x4200, URZ ;  /* 0x000042000428b890 */ /* 0x000fe2000fffe0ff */
[----:B------:R-:W-:Y:S01]  /*48f0*/  @P3 SHF.R.U32.HI R32, RZ, 0x10, R25 ;  /* 0x00000010ff203819 */ /* 0x000fe20000011619 */
[----:B------:R-:W-:Y:S03]  /*4900*/  UMOV UR15, 0x10000000 ;  /* 0x10000000000f7882 */ /* 0x000fe60000000000 */
[----:B-1----:R-:W1:Y:S01]  /*4910*/  @!P1 LDC R0, c[0x0][0xd20] ;  /* 0x00034800ff009b82 */ /* 0x002e620000000800 */
[----:B------:R-:W-:Y:S01]  /*4920*/  UMOV UR42, UR58 ;  /* 0x0000003a002a7c82 */ /* 0x000fe20008000000 */
[----:B------:R-:W-:Y:S01]  /*4930*/  IMAD.U32 R40, RZ, RZ, UR8 ;  /* 0x00000008ff287e24 */ /* 0x000fe2000f8e00ff */
[----:B------:R-:W-:Y:S05]  /*4940*/  UMOV UR44, UR36 ;  /* 0x00000024002c7c82 */ /* 0x000fea0008000000 */
[----:B------:R-:W4:Y:S01]  /*4950*/  @!P1 LDC R3, c[0x0][0xd0c] ;  /* 0x00034300ff039b82 */ /* 0x000f220000000800 */
[----:B------:R-:W-:Y:S01]  /*4960*/  IMAD.U32 R41, RZ, RZ, UR7 ;  /* 0x00000007ff297e24 */ /* 0x000fe2000f8e00ff */
[----:B------:R-:W-:Y:S01]  /*4970*/  @!UP3 UIADD3 UR26, UPT, UPT, UR58, 0x20, URZ ;  /* 0x000000203a1ab890 */ /* 0x000fe2000fffe0ff */
[----:B------:R-:W-:Y:S01]  /*4980*/  @!P4 R2UR UR22, R40 ;  /* 0x000000002816c2ca */ /* 0x000fe200000e0000 */
[----:B------:R-:W-:Y:S01]  /*4990*/  @!UP3 UIADD3 UR24, UPT, UPT, UR4, 0x4a00, URZ ;  /* 0x00004a000418b890 */ /* 0x000fe2000fffe0ff */
[----:B------:R-:W-:Y:S01]  /*49a0*/  VIADD R36, R36, 0x1 ;  /* 0x0000000124247836 */ /* 0x000fe20000000000 */
[----:B------:R-:W-:Y:S01]  /*49b0*/  @!P4 R2UR UR23, R41 ;  /* 0x000000002917c2ca */ /* 0x000fe200000e0000 */
[----:B------:R-:W-:Y:S01]  /*49c0*/  VOTEU.ALL UP1, P4 ;  /* 0x0000000000ff7886 */ /* 0x000fe20002020000 */
[----:B------:R-:W-:Y:S01]  /*49d0*/  UMOV UR25, UR41 ;  /* 0x0000002900197c82 */ /* 0x000fe20008000000 */
[----:B------:R-:W-:Y:S01]  /*49e0*/  UMOV UR28, UR36 ;  /* 0x00000024001c7c82 */ /* 0x000fe20008000000 */
[----:B------:R-:W-:Y:S01]  /*49f0*/  UMOV UR27, UR43 ;  /* 0x0000002b001b7c82 */ /* 0x000fe20008000000 */
[----:B------:R-:W-:Y:S02]  /*4a00*/  @!UP3 UIADD3 UR18, UPT, UPT, UR58, 0x40, URZ ;  /* 0x000000403a12b890 */ /* 0x000fe4000fffe0ff */
[----:B------:R-:W-:Y:S01]  /*4a10*/  @!UP3 UIADD3 UR16, UPT, UPT, UR4, 0x5200, URZ ;  /* 0x000052000410b890 */ /* 0x000fe2000fffe0ff */
[----:B------:R-:W-:Y:S01]  /*4a20*/  VOTEU.ALL UP0, P4 ;  /* 0x0000000000ff7886 */ /* 0x000fe20002000000 */
[----:B------:R-:W-:Y:S01]  /*4a30*/  UMOV UR17, UR41 ;  /* 0x0000002900117c82 */ /* 0x000fe20008000000 */
[----:B------:R-:W-:Y:S01]  /*4a40*/  UMOV UR20, UR36 ;  /* 0x0000002400147c82 */ /* 0x000fe20008000000 */
[----:B------:R-:W-:Y:S02]  /*4a50*/  UMOV UR19, UR43 ;  /* 0x0000002b00137c82 */ /* 0x000fe40008000000 */
[----:B------:R1:W-:Y:S01]  /*4a60*/  @!UP2 UTMALDG.3D [UR40], [UR22], desc[UR14] ;  /* 0x00000e281600a5b4 */ /* 0x0003e20008011000 */
[----:B------:R-:W-:Y:S02]  /*4a70*/  @!UP3 UIADD3 UR10, UPT, UPT, UR58, 0x60, URZ ;  /* 0x000000603a0ab890 */ /* 0x000fe4000fffe0ff */
[----:B------:R-:W-:Y:S01]  /*4a80*/  @!UP3 UIADD3 UR8, UPT, UPT, UR4, 0x5a00, URZ ;  /* 0x00005a000408b890 */ /* 0x000fe2000fffe0ff */
[----:B------:R-:W-:Y:S01]  /*4a90*/  UMOV UR9, UR41 ;  /* 0x0000002900097c82 */ /* 0x000fe20008000000 */
[----:B------:R-:W-:Y:S01]  /*4aa0*/  UMOV UR12, UR36 ;  /* 0x00000024000c7c82 */ /* 0x000fe20008000000 */
[----:B------:R-:W-:Y:S01]  /*4ab0*/  UMOV UR11, UR43 ;  /* 0x0000002b000b7c82 */ /* 0x000fe20008000000 */
[----:B------:R1:W-:Y:S01]  /*4ac0*/  @!UP1 UTMALDG.3D [UR24], [UR22], desc[UR14] ;  /* 0x00000e18160095b4 */ /* 0x0003e20008011000 */
[----:B------:R-:W-:Y:S01]  /*4ad0*/  VOTEU.ALL UP1, P4 ;  /* 0x0000000000ff7886 */ /* 0x000fe20002020000 */
[----:B------:R-:W-:Y:S01]  /*4ae0*/  UPRMT UR7, UR37, 0x654, UR41 ;  /* 0x0000065425077896 */ /* 0x000fe20008000029 */
[----:B--2---:R-:W-:Y:S01]  /*4af0*/  @!P1 IMAD.HI.U32 R12, R13, R16, RZ ;  /* 0x000000100d0c9227 */ /* 0x004fe200078e00ff */
[----:B---3--:R-:W-:Y:S02]  /*4b00*/  @!P1 ISETP.NE.AND P0, PT, R14, 0x1, PT ;  /* 0x000000010e00980c */ /* 0x008fe40003f05270 */
[----:B----4-:R-:W-:Y:S01]  /*4b10*/  @!P1 ISETP.NE.AND P2, PT, R3, 0x1, PT ;  /* 0x000000010300980c */ /* 0x010fe20003f45270 */
[C---:B------:R-:W-:Y:S01]  /*4b20*/  @!P1 IMAD.HI.U32 R9, R10.reuse, R15, RZ ;  /* 0x0000000f0a099227 */ /* 0x040fe200078e00ff */
[----:B------:R2:W-:Y:S02]  /*4b30*/  @!UP0 UTMALDG.3D [UR16], [UR22], desc[UR14] ;  /* 0x00000e10160085b4 */ /* 0x0005e40008011000 */
[----:B------:R-:W-:Y:S02]  /*4b40*/  @!P1 SHF.R.U32.HI R12, RZ, R17, R12 ;  /* 0x00000011ff0c9219 */ /* 0x000fe4000001160c */
[----:B-1----:R-:W-:Y:S02]  /*4b50*/  @!P1 SHF.R.U32.HI R9, RZ, R0, R9 ;  /* 0x00000000ff099219 */ /* 0x002fe40000011609 */
[----:B------:R-:W-:Y:S01]  /*4b60*/  @!P1 SEL R12, R13, R12, !P2 ;  /* 0x0000000c0d0c9207 */ /* 0x000fe20005000000 */
[----:B------:R2:W-:Y:S01]  /*4b70*/  @!UP1 UTMALDG.3D [UR8], [UR22], desc[UR14] ;  /* 0x00000e08160095b4 */ /* 0x0005e20008011000 */
[----:B------:R2:W-:Y:S01]  /*4b80*/  @!P4 SYNCS.ARRIVE.TRANS64.RED.A0TR RZ, [UR4+0xb0], R33 ;  /* 0x0000b021ffffc9a7 */ /* 0x0005e20008300404 */
[----:B------:R-:W-:Y:S05]  /*4b90*/  @!P1 SEL R9, R10, R9, !P0 ;  /* 0x000000090a099207 */ /* 0x000fea0004000000 */
[----:B------:R-:W-:Y:S02]  /*4ba0*/  @!P1 IMAD.IADD R0, R9, 0x1, -R12 ;  /* 0x0000000109009824 */ /* 0x000fe400078e0a0c */
[----:B------:R-:W-:Y:S02]  /*4bb0*/  @!P1 IMAD.IADD R9, R12, 0x1, -R9 ;  /* 0x000000010c099824 */ /* 0x000fe400078e0a09 */
[----:B------:R-:W-:Y:S02]  /*4bc0*/  @!P1 IMAD R13, R0, R3, R13 ;  /* 0x00000003000d9224 */ /* 0x000fe400078e020d */
[----:B------:R-:W-:Y:S01]  /*4bd0*/  @!P1 IMAD R10, R9, R14, R10 ;  /* 0x0000000e090a9224 */ /* 0x000fe200078e020a */
[----:B------:R-:W-:Y:S01]  /*4be0*/  SYNCS.ARRIVE.TRANS64.RED.A1T0 RZ, [UR7], RZ ;  /* 0x000000ffffff79a7 */ /* 0x000fe20008100407 */
[----:B------:R-:W1:Y:S02]  /*4bf0*/  SYNCS.PHASECHK.TRANS64.TRYWAIT P5, [UR4+0xd8], R11 ;  /* 0x0000d80bff0075a7 */ /* 0x000e6400080a1104 */
[----:B-12---:R-:W-:Y:S05]  /*4c00*/  @!P5 BRA `(.L_x_76) ;  /* 0x000000440094d947 */ /* 0x006fea0003800000 */
.L_x_173:
[----:B------:R-:W-:Y:S01]  /*4c10*/  @!P4 IADD3 R3, P0, PT, R38, 0x780, RZ ;  /* 0x000007802603c810 */ /* 0x000fe20007f1e0ff */
[----:B------:R-:W-:Y:S01]  /*4c20*/  VOTEU.ALL UP2, P4 ;  /* 0x0000000000ff7886 */ /* 0x000fe20002040000 */
[----:B------:R-:W-:Y:S01]  /*4c30*/  UMOV UR14, 0x0 ;  /* 0x00000000000e7882 */ /* 0x000fe20000000000 */
[----:B------:R-:W-:Y:S01]  /*4c40*/  UMOV UR15, 0x10000000 ;  /* 0x10000000000f7882 */ /* 0x000fe20000000000 */
[----:B------:R-:W-:Y:S01]  /*4c50*/  @!P4 R2UR UR8, R3 ;  /* 0x000000000308c2ca */ /* 0x000fe200000e0000 */
[----:B-1----:R-:W-:Y:S01]  /*4c60*/  @!P4 IMAD.X R0, RZ, RZ, R39, P0 ;  /* 0x000000ffff00c224 */ /* 0x002fe200000e0627 */
[----:B------:R-:W-:Y:S01]  /*4c70*/  UMOV UR34, UR58 ;  /* 0x0000003a00227c82 */ /* 0x000fe20008000000 */
[----:B------:R-:W-:Y:S01]  /*4c80*/  VOTEU.ALL UP1, P4 ;  /* 0x0000000000ff7886 */ /* 0x000fe20002020000 */
[----:B------:R-:W-:Y:S01]  /*4c90*/  UMOV UR12, UR36 ;  /* 0x00000024000c7c82 */ /* 0x000fe20008000000 */
[----:B------:R-:W-:Y:S01]  /*4ca0*/  VOTEU.ALL UP3, P4 ;  /* 0x0000000000ff7886 */ /* 0x000fe20002060000 */
[----:B------:R-:W-:Y:S01]  /*4cb0*/  @!P4 R2UR UR7, R0 ;  /* 0x000000000007c2ca */ /* 0x000fe200000e0000 */
[----:B------:R-:W-:Y:S01]  /*4cc0*/  VOTEU.ALL UP0, P4 ;  /* 0x0000000000ff7886 */ /* 0x000fe20002000000 */
[----:B------:R-:W-:Y:S01]  /*4cd0*/  UMOV UR28, UR36 ;  /* 0x00000024001c7c82 */ /* 0x000fe20008000000 */
[----:B------:R-:W-:Y:S01]  /*4ce0*/  UMOV UR20, UR36 ;  /* 0x0000002400147c82 */ /* 0x000fe20008000000 */
[----:B------:R-:W-:Y:S01]  /*4cf0*/  @!UP3 UIADD3 UR33, UPT, UPT, UR4, 0xb8, URZ ;  /* 0x000000b80421b890 */ /* 0x000fe2000fffe0ff */
[----:B------:R-:W-:Y:S01]  /*4d00*/  IMAD.IADD R0, R13, 0x1, R58 ;  /* 0x000000010d007824 */ /* 0x000fe200078e023a */
[----:B------:R-:W-:Y:S01]  /*4d10*/  @!UP3 UIADD3 UR35, UPT, UPT, UR59, 0x30, URZ ;  /* 0x000000303b23b890 */ /* 0x000fe2000fffe0ff */
[----:B------:R-:W-:Y:S01]  /*4d20*/  IMAD.U32 R14, RZ, RZ, UR8 ;  /* 0x00000008ff0e7e24 */ /* 0x000fe2000f8e00ff */
[----:B------:R-:W-:Y:S01]  /*4d30*/  @!UP3 UIADD3 UR32, UPT, UPT, UR4, 0x6200, URZ ;  /* 0x000062000420b890 */ /* 0x000fe2000fffe0ff */
[----:B------:R-:W-:Y:S01]  /*4d40*/  ISETP.NE.AND P0, PT, R36, 0x2, PT ;  /* 0x000000022400780c */ /* 0x000fe20003f05270 */
[----:B------:R-:W-:Y:S01]  /*4d50*/  @!UP3 UIADD3 UR10, UPT, UPT, UR58, 0x20, URZ ;  /* 0x000000203a0ab890 */ /* 0x000fe2000fffe0ff */
[----:B------:R-:W-:Y:S01]  /*4d60*/  LOP3.LUT R37, R37, 0x1, RZ, 0x3c, !PT ;  /* 0x0000000125257812 */ /* 0x000fe200078e3cff */
[----:B------:R-:W-:Y:S01]  /*4d70*/  @!UP3 UIADD3 UR8, UPT, UPT, UR4, 0x6a00, URZ ;  /* 0x00006a000408b890 */ /* 0x000fe2000fffe0ff */
[----:B------:R-:W-:Y:S01]  /*4d80*/  IMAD.U32 R15, RZ, RZ, UR7 ;  /* 0x00000007ff0f7e24 */ /* 0x000fe2000f8e00ff */
[----:B------:R-:W-:Y:S01]  /*4d90*/  @!P4 R2UR UR22, R14 ;  /* 0x000000000e16c2ca */ /* 0x000fe200000e0000 */
[----:B------:R-:W-:Y:S01]  /*4da0*/  UMOV UR9, UR33 ;  /* 0x0000002100097c82 */ /* 0x000fe20008000000 */
[----:B------:R-:W-:Y:S01]  /*4db0*/  UMOV UR11, UR35 ;  /* 0x00000023000b7c82 */ /* 0x000fe20008000000 */
[----:B------:R-:W-:Y:S01]  /*4dc0*/  @!UP3 UIADD3 UR26, UPT, UPT, UR58, 0x40, URZ ;  /* 0x000000403a1ab890 */ /* 0x000fe2000fffe0ff */
[----:B------:R-:W-:Y:S01]  /*4dd0*/  @!P4 R2UR UR23, R15 ;  /* 0x000000000f17c2ca */ /* 0x000fe200000e0000 */
[----:B------:R-:W-:Y:S01]  /*4de0*/  @!UP3 UIADD3 UR24, UPT, UPT, UR4, 0x7200, URZ ;  /* 0x000072000418b890 */ /* 0x000fe2000fffe0ff */
[----:B------:R-:W-:Y:S01]  /*4df0*/  SEL R3, RZ, 0x1, P0 ;  /* 0x00000001ff037807 */ /* 0x000fe20000000000 */
[----:B------:R-:W-:Y:S01]  /*4e00*/  UMOV UR25, UR33 ;  /* 0x0000002100197c82 */ /* 0x000fe20008000000 */
[----:B------:R-:W-:Y:S01]  /*4e10*/  UMOV UR27, UR35 ;  /* 0x00000023001b7c82 */ /* 0x000fe20008000000 */
[----:B------:R-:W-:Y:S01]  /*4e20*/  @!UP3 UIADD3 UR18, UPT, UPT, UR58, 0x60, URZ ;  /* 0x000000603a12b890 */ /* 0x000fe2000fffe0ff */
[----:B------:R-:W-:Y:S01]  /*4e30*/  LOP3.LUT R34, R34, R3, RZ, 0x3c, !PT ;  /* 0x0000000322227212 */ /* 0x000fe200078e3cff */
[----:B------:R-:W-:Y:S01]  /*4e40*/  @!UP3 UIADD3 UR16, UPT, UPT, UR4, 0x7a00, URZ ;  /* 0x00007a000410b890 */ /* 0x000fe2000fffe0ff */
[----:B------:R-:W-:Y:S01]  /*4e50*/  IMAD.IADD R33, R10, 0x1, R51 ;  /* 0x000000010a217824 */ /* 0x000fe200078e0233 */
[----:B------:R-:W-:Y:S01]  /*4e60*/  UMOV UR17, UR33 ;  /* 0x0000002100117c82 */ /* 0x000fe20008000000 */
[----:B------:R-:W-:Y:S01]  /*4e70*/  UMOV UR19, UR35 ;  /* 0x0000002300137c82 */ /* 0x000fe20008000000 */
[----:B------:R-:W-:Y:S02]  /*4e80*/  SEL R36, R36, RZ, P0 ;  /* 0x000000ff24247207 */ /* 0x000fe40000000000 */
[----:B------:R1:W-:Y:S01]  /*4e90*/  @!UP2 UTMALDG.3D [UR32], [UR22], desc[UR14] ;  /* 0x00000e201600a5b4 */ /* 0x0003e20008011000 */
[----:B------:R2:W-:Y:S01]  /*4ea0*/  @!UP1 UTMALDG.3D [UR8], [UR22], desc[UR14] ;  /* 0x00000e08160095b4 */ /* 0x0005e20008011000 */
[----:B------:R-:W-:Y:S01]  /*4eb0*/  VOTEU.ALL UP1, P4 ;  /* 0x0000000000ff7886 */ /* 0x000fe20002020000 */
[----:B------:R4:W-:Y:S04]  /*4ec0*/  @!UP0 UTMALDG.3D [UR24], [UR22], desc[UR14] ;  /* 0x00000e18160085b4 */ /* 0x0009e80008011000 */
[----:B------:R4:W-:Y:S01]  /*4ed0*/  @!UP1 UTMALDG.3D [UR16], [UR22], desc[UR14] ;  /* 0x00000e10160095b4 */ /* 0x0009e20008011000 */
[----:B------:R4:W-:Y:S01]  /*4ee0*/  @!P4 SYNCS.ARRIVE.TRANS64.RED.A0TR RZ, [UR4+0xb8], R31 ;  /* 0x0000b81fffffc9a7 */ /* 0x0009e20008300404 */
[----:B------:R-:W-:Y:S01]  /*4ef0*/  UPLOP3.LUT UP1, UPT, UPT, UPT, UPT, 0x80, 0x8 ;  /* 0x000000000008789c */ /* 0x000fe20003f2f070 */
[----:B-1----:R-:W-:Y:S01]  /*4f00*/  @P3 R2UR UR36, R32 ;  /* 0x00000000202432ca */ /* 0x002fe200000e0000 */
[----:B------:R-:W-:Y:S01]  /*4f10*/  SYNCS.ARRIVE.TRANS64.RED.A1T0 RZ, [UR5], RZ ;  /* 0x000000ffffff79a7 */ /* 0x000fe20008100405 */
[----:B--2---:R-:W-:Y:S01]  /*4f20*/  R2UR UR11, R0 ;  /* 0x00000000000b72ca */ /* 0x004fe200000e0000 */
[----:B------:R-:W-:Y:S03]  /*4f30*/  @!UPT UIADD3 URZ, UPT, UPT, URZ, URZ, URZ ;  /* 0x000000fffffff290 */ /* 0x000fe6000fffe0ff */
[----:B------:R-:W-:Y:S11]  /*4f40*/  @P3 BRA `(.L_x_77) ;  /* 0xffffffec004c3947 */ /* 0x000ff6000383ffff */
[----:B------:R-:W-:-:S04]  /*4f50*/  SHF.L.U32 R3, R37, 0x1f, RZ ;  /* 0x0000001f25037819 */ /* 0x000fc800000006ff */
[----:B------:R-:W1:Y:S02]  /*4f60*/  SYNCS.PHASECHK.TRANS64.TRYWAIT P0, [UR4+0xc0], R3 ;  /* 0x0000c003ff0075a7 */ /* 0x000e640008001104 */
[----:B-1----:R-:W-:Y:S05]  /*4f70*/  @!P0 BRA `(.L_x_78) ;  /* 0x0000004000d08947 */ /* 0x002fea0003800000 */
.L_x_175:
[----:B------:R-:W2:Y:S02]  /*4f80*/  SYNCS.PHASECHK.TRANS64.TRYWAIT P0, [UR4+0xc8], R3 ;  /* 0x0000c803ff0075a7 */ /* 0x000ea40008001104 */
[----:B--2---:R-:W-:Y:S05]  /*4f90*/  @!P0 BRA `(.L_x_79) ;  /* 0x0000004000e08947 */ /* 0x004fea0003800000 */
.L_x_177:
[----:B------:R-:W2:Y:S02]  /*4fa0*/  SYNCS.PHASECHK.TRANS64.TRYWAIT P0, [UR4+0xd0], R3 ;  /* 0x0000d003ff0075a7 */ /* 0x000ea40008001104 */
[----:B--2---:R-:W-:Y:S05]  /*4fb0*/  @!P0 BRA `(.L_x_80) ;  /* 0x0000004000f08947 */ /* 0x004fea0003800000 */
.L_x_179:
[----:B-1----:R-:W-:-:S07]  /*4fc0*/  MOV R0, UR4 ;  /* 0x0000000400007c02 */ /* 0x002fce0008000f00 */
.L_x_81:
[----:B-1----:R-:W-:-:S04]  /*4fd0*/  SHF.L.U32 R3, R37, 0x1f, RZ ;  /* 0x0000001f25037819 */ /* 0x002fc800000006ff */
[----:B------:R1:W2:Y:S03]  /*4fe0*/  SYNCS.PHASECHK.TRANS64.TRYWAIT P0, [R0+URZ+0xd8], R3 ;  /* 0x0000d803000075a7 */ /* 0x0002a600080011ff */
[----:B--2---:R-:W-:Y:S05]  /*4ff0*/  @!P0 NANOSLEEP.SYNCS 0x989680 ;  /* 0x009896800000895d */ /* 0x004fea0003900000 */
[----:B------:R-:W2:Y:S02]  /*5000*/  @!P0 SYNCS.PHASECHK.TRANS64 P0, [R0+URZ+0xd8], R3 ;  /* 0x0000d803000085a7 */ /* 0x000ea400080010ff */
[----:B--2-4-:R-:W-:Y:S05]  /*5010*/  @P0 EXIT ;  /* 0x000000000000094d */ /* 0x014fea0003800000 */
[----:B------:R-:W-:Y:S05]  /*5020*/  BRA `(.L_x_81) ;  /* 0xfffffffc00e87947 */ /* 0x000fea000383ffff */
.L_x_66:
[----:B------:R-:W-:-:S06]  /*5030*/  UISETP.GE.AND UP0, UPT, UR8, 0x4, UPT ;  /* 0x000000040800788c */ /* 0x000fcc000bf06270 */
[----:B------:R-:W-:-:S13]  /*5040*/  PLOP3.LUT P0, PT, PT, PT, UP0, 0x80, 0x8 ;  /* 0x000000000008781c */ /* 0x000fda0003f0f008 */
[----:B------:R-:W-:Y:S05]  /*5050*/  @!P0 EXIT ;  /* 0x000000000000894d */ /* 0x000fea0003800000 */
[----:B------:R-:W-:Y:S01]  /*5060*/  BAR.SYNC.DEFER_BLOCKING 0x6, 0xa0 ;  /* 0x0182800000007b1d */ /* 0x000fe20000010000 */
[C---:B------:R-:W-:Y:S01]  /*5070*/  IMAD.SHL.U32 R71, R72.reuse, 0x10, RZ ;  /* 0x0000001048477824 */ /* 0x040fe200078e00ff */
[C---:B------:R-:W-:Y:S01]  /*5080*/  R2P PR, R72.reuse, 0x18 ;  /* 0x0000001848007804 */ /* 0x040fe20000000000 */
[C---:B------:R-:W-:Y:S01]  /*5090*/  IMAD.U32 R31, R72.reuse, 0x10000, RZ ;  /* 0x00010000481f7824 */ /* 0x040fe200078e00ff */
[----:B------:R-:W-:Y:S01]  /*50a0*/  LOP3.LUT R72, R72, 0x60, RZ, 0xc0, !PT ;  /* 0x0000006048487812 */ /* 0x000fe200078ec0ff */
[----:B------:R-:W-:Y:S01]  /*50b0*/  IMAD.MOV.U32 R70, RZ, RZ, 0xa0 ;  /* 0x000000a0ff467424 */ /* 0x000fe200078e00ff */
[----:B------:R-:W-:Y:S02]  /*50c0*/  UMOV UR48, 0x400 ;  /* 0x0000040000307882 */ /* 0x000fe40000000000 */
[----:B------:R-:W1:Y:S01]  /*50d0*/  LDC R61, c[0x0][0x370] ;  /* 0x0000dc00ff3d7b82 */ /* 0x000e620000000800 */
[----:B------:R-:W-:Y:S01]  /*50e0*/  ULEA UR48, UR37, UR48, 0x18 ;  /* 0x0000003025307291 */ /* 0x000fe2000f8ec0ff */
[----:B------:R-:W-:Y:S01]  /*50f0*/  LOP3.LUT R71, R4, 0x600, R71, 0xf8, !PT ;  /* 0x0000060004477812 */ /* 0x000fe200078ef847 */
[----:B------:R-:W-:Y:S01]  /*5100*/  IMAD.MOV.U32 R68, RZ, RZ, 0x1 ;  /* 0x00000001ff447424 */ /* 0x000fe200078e00ff */
[----:B------:R-:W-:Y:S01]  /*5110*/  LOP3.LUT R31, R31, 0x600000, RZ, 0xc0, !PT ;  /* 0x006000001f1f7812 */ /* 0x000fe200078ec0ff */
[----:B------:R-:W-:Y:S01]  /*5120*/  UIADD3 UR4, UPT, UPT, UR48, 0x200, URZ ;  /* 0x0000020030047890 */ /* 0x000fe2000fffe0ff */
[----:B------:R-:W-:Y:S01]  /*5130*/  IMAD.MOV.U32 R30, RZ, RZ, RZ ;  /* 0x000000ffff1e7224 */ /* 0x000fe200078e00ff */
[----:B------:R-:W-:Y:S01]  /*5140*/  CS2R R66, SRZ ;  /* 0x0000000000427805 */ /* 0x000fe2000001ff00 */
[----:B------:R-:W2:Y:S01]  /*5150*/  LDC R28, c[0x0][0xd0c] ;  /* 0x00034300ff1c7b82 */ /* 0x000ea20000000800 */
[----:B------:R-:W-:Y:S01]  /*5160*/  IMAD.MOV.U32 R76, RZ, RZ, RZ ;  /* 0x000000ffff4c7224 */ /* 0x000fe200078e00ff */
[----:B------:R-:W-:Y:S01]  /*5170*/  SEL R70, R70, 0x60, !P3 ;  /* 0x0000006046467807 */ /* 0x000fe20005800000 */
[----:B------:R-:W-:Y:S01]  /*5180*/  IMAD.U32 R64, RZ, RZ, UR4 ;  /* 0x00000004ff407e24 */ /* 0x000fe2000f8e00ff */
[----:B------:R-:W4:Y:S04]  /*5190*/  LDCU.64 UR52, c[0x0][0x348] ;  /* 0x00006900ff3477ac */ /* 0x000f280008000a00 */
[----:B------:R-:W1:Y:S01]  /*51a0*/  LDC R60, c[0x0][0xd20] ;  /* 0x00034800ff3c7b82 */ /* 0x000e620000000800 */
[----:B------:R-:W3:Y:S01]  /*51b0*/  LDS R0, [UR48+0x180] ;  /* 0x00018030ff007984 */ /* 0x000ee20008000800 */
[----:B------:R-:W-:Y:S01]  /*51c0*/  LEA R71, R71, R64, 0x2 ;  /* 0x0000004047477211 */ /* 0x000fe200078e10ff */
[----:B------:R-:W1:Y:S03]  /*51d0*/  LDCU.64 UR44, c[0x0][0xa88] ;  /* 0x00015100ff2c77ac */ /* 0x000e660008000a00 */
[C---:B------:R-:W-:Y:S01]  /*51e0*/  IADD3 R69, PT, PT, R71.reuse, 0x140, RZ ;  /* 0x0000014047457810 */ /* 0x040fe20007ffe0ff */
[----:B------:R-:W1:Y:S01]  /*51f0*/  LDCU.64 UR46, c[0x0][0xa90] ;  /* 0x00015200ff2e77ac */ /* 0x000e620008000a00 */
[----:B------:R-:W1:Y:S01]  /*5200*/  LDC R26, c[0x0][0xd30] ;  /* 0x00034c00ff1a7b82 */ /* 0x000e620000000800 */
[----:B------:R-:W-:Y:S01]  /*5210*/  @P4 IADD3 R69, PT, PT, R71, 0xc0, RZ ;  /* 0x000000c047454810 */ /* 0x000fe20007ffe0ff */
[----:B------:R-:W-:Y:S01]  /*5220*/  UMOV UR49, URZ ;  /* 0x000000ff00317c82 */ /* 0x000fe20008000000 */
[----:B------:R-:W-:-:S05]  /*5230*/  UMOV UR51, URZ ;  /* 0x000000ff00337c82 */ /* 0x000fca0008000000 */
[----:B------:R-:W1:Y:S08]  /*5240*/  LDC.64 R56, c[0x0][0xd10] ;  /* 0x00034400ff387b82 */ /* 0x000e700000000a00 */
[----:B------:R-:W1:Y:S08]  /*5250*/  LDC.64 R24, c[0x0][0xd18] ;  /* 0x00034600ff187b82 */ /* 0x000e700000000a00 */
[----:B------:R-:W1:Y:S08]  /*5260*/  LDC.64 R22, c[0x0][0xd28] ;  /* 0x00034a00ff167b82 */ /* 0x000e700000000a00 */
[----:B------:R-:W1:Y:S01]  /*5270*/  LDC.64 R54, c[0x0][0xab0] ;  /* 0x0002ac00ff367b82 */ /* 0x000e620000000a00 */
[----:B---3--:R-:W-:-:S07]  /*5280*/  IADD3 R31, PT, PT, R0, R31, RZ ;  /* 0x0000001f001f7210 */ /* 0x008fce0007ffe0ff */
[----:B------:R-:W3:Y:S08]  /*5290*/  LDC.64 R52, c[0x0][0xaa8] ;  /* 0x0002aa00ff347b82 */ /* 0x000ef00000000a00 */
[----:B--2-4-:R-:W1:Y:S02]  /*52a0*/  LDC R62, c[0x0][0x374] ;  /* 0x0000dd00ff3e7b82 */ /* 0x014e640000000800 */
.L_x_125:
[----:B------:R-:W-:Y:S02]  /*52b0*/  LEA R0, R76, UR48, 0x3 ;  /* 0x000000304c007c11 */ /* 0x000fe4000f8e18ff */
[----:B------:R-:W-:Y:S02]  /*52c0*/  SHF.L.U32 R3, R66, 0x1f, RZ ;  /* 0x0000001f42037819 */ /* 0x000fe400000006ff */
[----:B------:R-:W-:Y:S02]  /*52d0*/  LEA R16, R76, UR48, 0x4 ;  /* 0x000000304c107c11 */ /* 0x000fe4000f8e20ff */
[----:B------:R-:W2:Y:S02]  /*52e0*/  SYNCS.PHASECHK.TRANS64.TRYWAIT P0, [R0+URZ+0xf0], R3 ;  /* 0x0000f003000075a7 */ /* 0x000ea400080011ff */
[----:B--23--:R-:W-:Y:S05]  /*52f0*/  @!P0 BRA `(.L_x_82) ;  /* 0x0000004000388947 */ /* 0x00cfea0003800000 */
.L_x_180:
[----:B------:R-:W4:Y:S01]  /*5300*/  LDC.64 R14, c[0x0][0xd10] ;  /* 0x00034400ff0e7b82 */ /* 0x000f220000000a00 */
[----:B------:R-:W3:Y:S01]  /*5310*/  LDS.128 R16, [R16+0x160] ;  /* 0x0001600010107984 */ /* 0x000ee20000000c00 */
[----:B-1----:R-:W-:Y:S01]  /*5320*/  ISETP.NE.AND P1, PT, R26, 0x1, PT ;  /* 0x000000011a00780c */ /* 0x002fe20003f25270 */
[----:B--2---:R-:W-:Y:S01]  /*5330*/  VIADD R0, R0, 0x100 ;  /* 0x0000010000007836 */ /* 0x004fe20000000000 */
[----:B------:R-:W-:Y:S04]  /*5340*/  ISETP.GE.AND P0, PT, R2, 0x1, PT ;  /* 0x000000010200780c */ /* 0x000fe80003f06270 */
[----:B------:R-:W1:Y:S01]  /*5350*/  LDC.64 R12, c[0x0][0xd18] ;  /* 0x00034600ff0c7b82 */ /* 0x000e620000000a00 */
[----:B------:R-:W-:Y:S01]  /*5360*/  PRMT R0, RZ, 0x654, R0 ;  /* 0x00000654ff007816 */ /* 0x000fe20000000000 */
[----:B------:R-:W-:Y:S01]  /*5370*/  @!PT LDS RZ, [RZ] ;  /* 0x00000000fffff984 */ /* 0x000fe20000000800 */
[----:B------:R-:W-:Y:S01]  /*5380*/  @!PT LDS RZ, [RZ] ;  /* 0x00000000fffff984 */ /* 0x000fe20000000800 */
[----:B------:R-:W-:Y:S01]  /*5390*/  @!PT LDS RZ, [RZ] ;  /* 0x00000000fffff984 */ /* 0x000fe20000000800 */
[----:B------:R-:W-:Y:S01]  /*53a0*/  @!PT LDS RZ, [RZ] ;  /* 0x00000000fffff984 */ /* 0x000fe20000000800 */
[----:B------:R2:W-:Y:S06]  /*53b0*/  MEMBAR.ALL.CTA ;  /* 0x0000000000007992 */ /* 0x0005ec0000008000 */
[----:B--2---:R-:W2:Y:S01]  /*53c0*/  FENCE.VIEW.ASYNC.S ;  /* 0x00000000000073c6 */ /* 0x004ea20000000000 */
[----:B------:R-:W1:Y:S08]  /*53d0*/  @!P1 LDC R11, c[0x0][0xd20] ;  /* 0x00034800ff0b9b82 */ /* 0x000e700000000800 */
[----:B------:R-:W1:Y:S01]  /*53e0*/  @!P1 LDC R10, c[0x0][0xd0c] ;  /* 0x00034300ff0a9b82 */ /* 0x000e620000000800 */
[----:B--2---:R2:W-:Y:S01]  /*53f0*/  SYNCS.ARRIVE.TRANS64.RED.A1T0 RZ, [R0+URZ], RZ ;  /* 0x000000ff00ff79a7 */ /* 0x0045e200081004ff */
[----:B---3--:R-:W-:Y:S04]  /*5400*/  LOP3.LUT P4, RZ, R18, 0x1, RZ, 0xc0, !PT ;  /* 0x0000000112ff7812 */ /* 0x008fe8000788c0ff */
[----:B------:R-:W-:Y:S09]  /*5410*/  P2R R73, PR, RZ, 0x10 ;  /* 0x00000010ff497803 */ /* 0x000ff20000000000 */
[----:B------:R-:W-:Y:S02]  /*5420*/  @P4 MOV R29, R16 ;  /* 0x00000010001d4202 */ /* 0x000fe40000000f00 */
[----:B------:R-:W-:Y:S01]  /*5430*/  @P4 LOP3.LUT R27, R17, 0xffff, RZ, 0xc0, !PT ;  /* 0x0000ffff111b4812 */ /* 0x000fe200078ec0ff */
[----:B--2-4-:R-:W-:Y:S06]  /*5440*/  @!P0 BRA `(.L_x_83) ;  /* 0x0000000000a48947 */ /* 0x014fec0003800000 */
[----:B------:R-:W-:Y:S01]  /*5450*/  IMAD.HI.U32 R21, R62, R25, RZ ;  /* 0x000000193e157227 */ /* 0x000fe200078e00ff */
        /* <DEDUP_REMOVED lines=8> */
[----:B------:R-:W-:Y:S01]  /*54e0*/  IMAD.HI.U32 R21, R27, R25, RZ ;  /* 0x000000191b157227 */ /* 0x000fe200078e00ff */
[----:B------:R-:W-:Y:S02]  /*54f0*/  SEL R7, R61, R20, !P3 ;  /* 0x000000143d077207 */ /* 0x000fe40005800000 */
[----:B------:R-:W-:Y:S01]  /*5500*/  SHF.R.U32.HI R36, RZ, R57, R36 ;  /* 0x00000039ff247219 */ /* 0x000fe20000011624 */
[-C--:B------:R-:W-:Y:S04]  /*5510*/  IMAD.HI.U32 R20, R3, R22.reuse, RZ ;  /* 0x0000001603147227 */ /* 0x080fe800078e00ff */
[----:B------:R-:W-:Y:S01]  /*5520*/  IMAD.HI.U32 R34, R7, R22, RZ ;  /* 0x0000001607227227 */ /* 0x000fe200078e00ff */
[-C--:B------:R-:W-:Y:S02]  /*5530*/  @P2 SHF.R.U32.HI R3, RZ, R23.reuse, R20 ;  /* 0x00000017ff032219 */ /* 0x080fe40000011614 */
[----:B------:R-:W-:Y:S02]  /*5540*/  SHF.R.U32.HI R20, RZ, R60, R21 ;  /* 0x0000003cff147219 */ /* 0x000fe40000011615 */
[----:B------:R-:W-:Y:S01]  /*5550*/  @P2 SHF.R.U32.HI R7, RZ, R23, R34 ;  /* 0x00000017ff072219 */ /* 0x000fe20000011622 */
[C---:B------:R-:W-:Y:S01]  /*5560*/  IMAD R4, R2.reuse, R3, RZ ;  /* 0x0000000302047224 */ /* 0x040fe200078e02ff */
[----:B------:R-:W-:Y:S02]  /*5570*/  SEL R5, R27, R20, !P0 ;  /* 0x000000141b057207 */ /* 0x000fe40004000000 */
[----:B------:R-:W-:Y:S01]  /*5580*/  SEL R3, R29, R36, !P3 ;  /* 0x000000241d037207 */ /* 0x000fe20005800000 */
[----:B------:R-:W-:Y:S01]  /*5590*/  IMAD R6, R2, R7, RZ ;  /* 0x0000000702067224 */ /* 0x000fe200078e02ff */
[C---:B------:R-:W-:Y:S01]  /*55a0*/  ISETP.GE.AND P0, PT, R5.reuse, R4, PT ;  /* 0x000000040500720c */ /* 0x040fe20003f06270 */
[----:B------:R-:W-:Y:S03]  /*55b0*/  IMAD.HI.U32 R8, R5, R22, RZ ;  /* 0x0000001605087227 */ /* 0x000fe600078e00ff */
[----:B------:R-:W-:Y:S01]  /*55c0*/  ISETP.GE.OR P0, PT, R3, R6, P0 ;  /* 0x000000060300720c */ /* 0x000fe20000706670 */
[----:B------:R-:W-:Y:S01]  /*55d0*/  IMAD.MOV R6, RZ, RZ, -R3 ;  /* 0x000000ffff067224 */ /* 0x000fe200078e0a03 */
[-C--:B------:R-:W-:Y:S03]  /*55e0*/  SHF.R.U32.HI R8, RZ, R23.reuse, R8 ;  /* 0x00000017ff087219 */ /* 0x080fe60000011608 */
[----:B------:R-:W-:Y:S01]  /*55f0*/  IMAD R29, R28, R6, R29 ;  /* 0x000000061c1d7224 */ /* 0x000fe200078e021d */
[----:B------:R-:W-:Y:S05]  /*5600*/  SEL R9, R5, R8, !P2 ;  /* 0x0000000805097207 */ /* 0x000fea0005000000 */
[----:B------:R-:W-:Y:S02]  /*5610*/  IMAD.MOV R8, RZ, RZ, -R9 ;  /* 0x000000ffff087224 */ /* 0x000fe400078e0a09 */
[C---:B------:R-:W-:Y:S04]  /*5620*/  @!P0 IMAD.HI.U32 R4, R3.reuse, R22, RZ ;  /* 0x0000001603048227 */ /* 0x040fe800078e00ff */
[----:B------:R-:W-:Y:S01]  /*5630*/  IMAD R8, R2, R8, R5 ;  /* 0x0000000802087224 */ /* 0x000fe200078e0205 */
[----:B------:R-:W-:Y:S04]  /*5640*/  @!P0 SHF.R.U32.HI R4, RZ, R23, R4 ;  /* 0x00000017ff048219 */ /* 0x000fe80000011604 */
[----:B------:R-:W-:Y:S02]  /*5650*/  @!P0 SEL R0, R3, R4, !P2 ;  /* 0x0000000403008207 */ /* 0x000fe40005000000 */
[----:B------:R-:W-:Y:S02]  /*5660*/  IADD3 R4, PT, PT, -R5, RZ, RZ ;  /* 0x000000ff05047210 */ /* 0x000fe40007ffe1ff */
[----:B------:R-:W-:Y:S01]  /*5670*/  @!P0 IADD3 R9, PT, PT, R9, -R0, RZ ;  /* 0x8000000009098210 */ /* 0x000fe20007ffe0ff */
[----:B------:R-:W-:Y:S02]  /*5680*/  @!P0 IMAD R0, R7, R8, R0 ;  /* 0x0000000807008224 */ /* 0x000fe400078e0200 */
[----:B------:R-:W-:Y:S02]  /*5690*/  IMAD R27, R24, R4, R27 ;  /* 0x00000004181b7224 */ /* 0x000fe400078e021b */
[----:B------:R-:W-:Y:S02]  /*56a0*/  @!P0 IMAD R5, R9, R2, R3 ;  /* 0x0000000209058224 */ /* 0x000fe400078e0203 */
[----:B------:R-:W-:Y:S04]  /*56b0*/  @!P0 IMAD.MOV.U32 R3, RZ, RZ, R0 ;  /* 0x000000ffff038224 */ /* 0x000fe800078e0000 */
[----:B------:R-:W-:Y:S02]  /*56c0*/  IMAD R29, R3, R28, R29 ;  /* 0x0000001c031d7224 */ /* 0x000fe400078e021d */
[----:B------:R-:W-:Y:S07]  /*56d0*/  IMAD R27, R5, R24, R27 ;  /* 0x00000018051b7224 */ /* 0x000fee00078e021b */
.L_x_83:
[----:B-1----:R-:W-:Y:S01]  /*56e0*/  @!P1 ISETP.NE.AND P0, PT, R12, 0x1, PT ;  /* 0x000000010c00980c */ /* 0x002fe20003f05270 */
[----:B------:R-:W-:Y:S01]  /*56f0*/  @!P1 IMAD.HI.U32 R4, R27, R13, RZ ;  /* 0x0000000d1b049227 */ /* 0x000fe200078e00ff */
[----:B------:R-:W-:Y:S01]  /*5700*/  R2UR UR42, R33 ;  /* 0x00000000212a72ca */ /* 0x000fe200000e0000 */
[----:B------:R-:W-:Y:S01]  /*5710*/  USHF.L.U32 UR41, UR11, 0x7, URZ ;  /* 0x000000070b297899 */ /* 0x000fe200080006ff */
[----:B------:R-:W-:Y:S01]  /*5720*/  @!P1 ISETP.NE.AND P2, PT, R10, 0x1, PT ;  /* 0x000000010a00980c */ /* 0x000fe20003f45270 */
[----:B------:R-:W-:Y:S01]  /*5730*/  @!P1 IMAD.HI.U32 R0, R29, R14, RZ ;  /* 0x0000000e1d009227 */ /* 0x000fe200078e00ff */
[----:B------:R-:W-:Y:S01]  /*5740*/  @!P1 SHF.R.U32.HI R4, RZ, R11, R4 ;  /* 0x0000000bff049219 */ /* 0x000fe20000011604 */
[----:B------:R-:W-:Y:S01]  /*5750*/  BSSY.RECONVERGENT B6, `(.L_x_84) ;  /* 0x000002c000067945 */ /* 0x000fe20003800200 */
[----:B------:R-:W-:Y:S01]  /*5760*/  @P4 SHF.R.U32.HI R65, RZ, 0x10, R17 ;  /* 0x00000010ff414819 */ /* 0x000fe20000011611 */
[----:B------:R-:W-:Y:S01]  /*5770*/  VIADD R76, R76, 0x1 ;  /* 0x000000014c4c7836 */ /* 0x000fe20000000000 */
[----:B------:R-:W-:Y:S02]  /*5780*/  @!P1 SEL R3, R27, R4, !P0 ;  /* 0x000000041b039207 */ /* 0x000fe40004000000 */
[----:B------:R-:W-:Y:S02]  /*5790*/  @!P1 SHF.R.U32.HI R0, RZ, R15, R0 ;  /* 0x0000000fff009219 */ /* 0x000fe40000011600 */
[----:B------:R-:W-:Y:S01]  /*57a0*/  LOP3.LUT P0, RZ, R64, 0x1f0, RZ, 0xc0, !PT ;  /* 0x000001f040ff7812 */ /* 0x000fe2000780c0ff */
[----:B------:R-:W-:Y:S01]  /*57b0*/  USHF.L.U32 UR42, UR42, 0x6, URZ ;  /* 0x000000062a2a7899 */ /* 0x000fe200080006ff */
[----:B------:R-:W-:Y:S05]  /*57c0*/  @!P1 SEL R4, R29, R0, !P2 ;  /* 0x000000001d049207 */ /* 0x000fea0005000000 */
[----:B------:R-:W-:Y:S02]  /*57d0*/  @!P1 IMAD.IADD R0, R3, 0x1, -R4 ;  /* 0x0000000103009824 */ /* 0x000fe400078e0a04 */
[----:B------:R-:W-:Y:S02]  /*57e0*/  @!P1 IMAD.IADD R3, R4, 0x1, -R3 ;  /* 0x0000000104039824 */ /* 0x000fe400078e0a03 */
[----:B------:R-:W-:Y:S02]  /*57f0*/  @!P1 IMAD R29, R0, R10, R29 ;  /* 0x0000000a001d9224 */ /* 0x000fe400078e021d */
[----:B------:R-:W-:Y:S01]  /*5800*/  @!P1 IMAD R27, R3, R12, R27 ;  /* 0x0000000c031b9224 */ /* 0x000fe200078e021b */
[----:B------:R-:W-:Y:S06]  /*5810*/  @!P0 BRA `(.L_x_85) ;  /* 0x00000000007c8947 */ /* 0x000fec0003800000 */
[----:B------:R-:W1:Y:S01]  /*5820*/  LDCU.64 UR8, c[0x4][0x80] ;  /* 0x01001000ff0877ac */ /* 0x000e620008000a00 */
[----:B------:R-:W-:Y:S01]  /*5830*/  MOV R16, 0x0 ;  /* 0x0000000000107802 */ /* 0x000fe20000000f00 */
[----:B------:R-:W-:Y:S02]  /*5840*/  HFMA2 R12, -RZ, RZ, 0, 5.9604644775390625e-08 ;  /* 0x00000001ff0c7431 */ /* 0x000fe400000001ff */
[----:B------:R-:W-:Y:S01]  /*5850*/  IMAD.MOV.U32 R8, RZ, RZ, 0x70 ;  /* 0x00000070ff087424 */ /* 0x000fe200078e00ff */
[----:B------:R2:W3:Y:S01]  /*5860*/  LDC.64 R14, c[0x4][R16] ;  /* 0x01000000100e7b82 */ /* 0x0004e20000000a00 */
[----:B------:R-:W4:Y:S01]  /*5870*/  LDCU.64 UR6, c[0x4][0x88] ;  /* 0x01001100ff0677ac */ /* 0x000f220008000a00 */
[----:B------:R-:W-:Y:S01]  /*5880*/  IMAD.MOV.U32 R13, RZ, RZ, RZ ;  /* 0x000000ffff0d7224 */ /* 0x000fe200078e00ff */
[----:B------:R-:W2:Y:S01]  /*5890*/  LDCU.64 UR4, c[0x4][0x8] ;  /* 0x01000100ff0477ac */ /* 0x000ea20008000a00 */
[----:B-1----:R-:W-:Y:S01]  /*58a0*/  MOV R5, UR9 ;  /* 0x0000000900057c02 */ /* 0x002fe20008000f00 */
[----:B------:R-:W-:Y:S01]  /*58b0*/  IMAD.U32 R4, RZ, RZ, UR8 ;  /* 0x00000008ff047e24 */ /* 0x000fe2000f8e00ff */
[----:B----4-:R-:W-:Y:S01]  /*58c0*/  MOV R7, UR7 ;  /* 0x0000000700077c02 */ /* 0x010fe20008000f00 */
[----:B------:R-:W-:Y:S01]  /*58d0*/  IMAD.U32 R6, RZ, RZ, UR6 ;  /* 0x00000006ff067e24 */ /* 0x000fe2000f8e00ff */
[----:B--2---:R-:W-:Y:S01]  /*58e0*/  MOV R11, UR5 ;  /* 0x00000005000b7c02 */ /* 0x004fe20008000f00 */
[----:B------:R-:W-:Y:S02]  /*58f0*/  IMAD.U32 R10, RZ, RZ, UR4 ;  /* 0x00000004ff0a7e24 */ /* 0x000fe4000f8e00ff */
[----:B------:R-:W-:Y:S07]  /*5900*/  LEPC R20, `(.L_x_86) ;  /* 0x000000001014794e */ /* 0x000fee0000000000 */
[----:B---3-5:R-:W-:Y:S05]  /*5910*/  CALL.ABS.NOINC R14 ;  /* 0x000000000e007343 */ /* 0x028fea0003c00000 */
.L_x_86:
[----:B------:R-:W1:Y:S01]  /*5920*/  LDCU.64 UR8, c[0x4][0x80] ;  /* 0x01001000ff0877ac */ /* 0x000e620008000a00 */
[----:B------:R-:W2:Y:S01]  /*5930*/  LDC.64 R16, c[0x4][R16] ;  /* 0x0100000010107b82 */ /* 0x000ea20000000a00 */
[----:B------:R-:W-:Y:S02]  /*5940*/  HFMA2 R12, -RZ, RZ, 0, 5.9604644775390625e-08 ;  /* 0x00000001ff0c7431 */ /* 0x000fe400000001ff */
[----:B------:R-:W-:Y:S02]  /*5950*/  IMAD.MOV.U32 R8, RZ, RZ, 0x70 ;  /* 0x00000070ff087424 */ /* 0x000fe400078e00ff */
[----:B------:R-:W-:Y:S01]  /*5960*/  IMAD.MOV.U32 R13, RZ, RZ, RZ ;  /* 0x000000ffff0d7224 */ /* 0x000fe200078e00ff */
[----:B------:R-:W3:Y:S01]  /*5970*/  LDCU.64 UR6, c[0x4][0x88] ;  /* 0x01001100ff0677ac */ /* 0x000ee20008000a00 */
[----:B------:R-:W4:Y:S01]  /*5980*/  LDCU.64 UR4, c[0x4][0x8] ;  /* 0x01000100ff0477ac */ /* 0x000f220008000a00 */
[----:B-1----:R-:W-:Y:S02]  /*5990*/  MOV R4, UR8 ;  /* 0x0000000800047c02 */ /* 0x002fe40008000f00 */
[----:B------:R-:W-:Y:S02]  /*59a0*/  MOV R5, UR9 ;  /* 0x0000000900057c02 */ /* 0x000fe40008000f00 */
[----:B---3--:R-:W-:Y:S01]  /*59b0*/  MOV R7, UR7 ;  /* 0x0000000700077c02 */ /* 0x008fe20008000f00 */
[----:B------:R-:W-:Y:S01]  /*59c0*/  IMAD.U32 R6, RZ, RZ, UR6 ;  /* 0x00000006ff067e24 */ /* 0x000fe2000f8e00ff */
[----:B----4-:R-:W-:Y:S01]  /*59d0*/  MOV R11, UR5 ;  /* 0x00000005000b7c02 */ /* 0x010fe20008000f00 */
[----:B------:R-:W-:Y:S02]  /*59e0*/  IMAD.U32 R10, RZ, RZ, UR4 ;  /* 0x00000004ff0a7e24 */ /* 0x000fe4000f8e00ff */
[----:B------:R-:W-:Y:S07]  /*59f0*/  LEPC R20, `(.L_x_85) ;  /* 0x000000001014794e */ /* 0x000fee0000000000 */
[----:B--2---:R-:W-:Y:S05]  /*5a00*/  CALL.ABS.NOINC R16 ;  /* 0x0000000010007343 */ /* 0x004fea0003c00000 */
.L_x_85:
[----:B------:R-:W-:Y:S05]  /*5a10*/  BSYNC.RECONVERGENT B6 ;  /* 0x0000000000067941 */ /* 0x000fea0003800200 */
.L_x_84:
[----:B------:R-:W-:Y:S01]  /*5a20*/  ISETP.NE.U32.AND P4, PT, R54, RZ, PT ;  /* 0x000000ff3600720c */ /* 0x000fe20003f85070 */
[----:B------:R-:W-:Y:S01]  /*5a30*/  UISETP.NE.AND UP2, UPT, UR50, URZ, UPT ;  /* 0x000000ff3200728c */ /* 0x000fe2000bf45270 */
[----:B------:R-:W-:Y:S01]  /*5a40*/  ISETP.NE.U32.AND P2, PT, RZ, UR44, PT ;  /* 0x0000002cff007c0c */ /* 0x000fe2000bf45070 */
[----:B------:R-:W-:Y:S01]  /*5a50*/  UISETP.NE.U32.AND UP1, UPT, UR46, URZ, UPT ;  /* 0x000000ff2e00728c */ /* 0x000fe2000bf25070 */
[----:B------:R-:W-:Y:S01]  /*5a60*/  ISETP.NE.AND.EX P4, PT, R55, RZ, PT, P4 ;  /* 0x000000ff3700720c */ /* 0x000fe20003f85340 */
[----:B------:R-:W-:Y:S01]  /*5a70*/  UPLOP3.LUT UP0, UPT, UPT, UPT, UPT, 0x40, 0x4 ;  /* 0x000000000004789c */ /* 0x000fe20003f0e870 */
[----:B------:R-:W-:Y:S01]  /*5a80*/  ISETP.NE.AND.EX P2, PT, RZ, UR45, PT, P2 ;  /* 0x0000002dff007c0c */ /* 0x000fe2000bf45320 */
[----:B------:R-:W-:Y:S01]  /*5a90*/  UISETP.NE.AND.EX UP1, UPT, UR47, URZ, UPT, UP1 ;  /* 0x000000ff2f00728c */ /* 0x000fe2000bf25310 */
[----:B------:R-:W-:Y:S04]  /*5aa0*/  PLOP3.LUT P1, PT, PT, PT, UP2, 0x80, 0x8 ;  /* 0x000000000008781c */ /* 0x000fe80003f2f028 */
[----:B------:R-:W-:Y:S06]  /*5ab0*/  @UP2 UPLOP3.LUT UP0, UPT, UPT, UPT, UP1, 0x80, 0x8 ;  /* 0x000000000008289c */ /* 0x000fec0003f0f010 */
[----:B------:R-:W-:Y:S01]  /*5ac0*/  PLOP3.LUT P0, PT, PT, PT, UP0, 0x80, 0x8 ;  /* 0x000000000008781c */ /* 0x000fe20003f0f008 */
[----:B------:R-:W-:Y:S01]  /*5ad0*/  @!UPT UIADD3 URZ, UPT, UPT, URZ, URZ, URZ ;  /* 0x000000fffffff290 */ /* 0x000fe2000fffe0ff */
[----:B------:R-:W-:Y:S11]  /*5ae0*/  BRA.U !UP1, `(.L_x_87) ;  /* 0x0000000109387547 */ /* 0x000ff6000b800000 */
[----:B------:R-:W-:Y:S01]  /*5af0*/  UISETP.NE.U32.AND UP0, UPT, UR44, URZ, UPT ;  /* 0x000000ff2c00728c */ /* 0x000fe2000bf05070 */
[----:B------:R-:W-:Y:S02]  /*5b00*/  HFMA2 R0, -RZ, RZ, 0, 5.9604644775390625e-08 ;  /* 0x00000001ff007431 */ /* 0x000fe400000001ff */
[----:B------:R-:W-:Y:S01]  /*5b10*/  IMAD.MOV.U32 R59, RZ, RZ, 0x1 ;  /* 0x00000001ff3b7424 */ /* 0x000fe200078e00ff */
[----:B------:R-:W-:Y:S06]  /*5b20*/  UISETP.NE.AND.EX UP0, UPT, UR45, URZ, UPT, UP0 ;  /* 0x000000ff2d00728c */ /* 0x000fec000bf05300 */
[----:B------:R-:W-:Y:S05]  /*5b30*/  PLOP3.LUT P3, PT, PT, PT, UP0, 0x80, 0x8 ;  /* 0x000000000008781c */ /* 0x000fea0003f6f008 */
[----:B------:R-:W1:Y:S01]  /*5b40*/  @UP0 LDCU.64 UR6, c[0x0][0xa88] ;  /* 0x00015100ff0607ac */ /* 0x000e620008000a00 */
[----:B------:R-:W-:Y:S07]  /*5b50*/  @UP0 UIMAD UR4, UR36, UR46, URZ ;  /* 0x0000002e240402a4 */ /* 0x000fee000f8e02ff */
[----:B------:R-:W-:Y:S01]  /*5b60*/  @!P3 PRMT R59, R0, 0x7610, R59 ;  /* 0x00007610003bb816 */ /* 0x000fe2000000003b */
[----:B-1----:R-:W-:Y:S03]  /*5b70*/  @UP0 UIMAD.WIDE UR6, UR4, 0x4, UR6 ;  /* 0x00000004040608a5 */ /* 0x002fe6000f8e0206 */
[----:B------:R-:W1:Y:S03]  /*5b80*/  @!UP0 LDCU UR4, c[0x0][0xa80] ;  /* 0x00015000ff0487ac */ /* 0x000e660008000800 */
[----:B------:R-:W-:Y:S01]  /*5b90*/  IMAD.U32 R4, RZ, RZ, UR6 ;  /* 0x00000006ff047e24 */ /* 0x000fe2000f8e00ff */
[----:B------:R-:W-:Y:S05]  /*5ba0*/  MOV R5, UR7 ;  /* 0x0000000700057c02 */ /* 0x000fea0008000f00 */
[----:B-----5:R2:W5:Y:S02]  /*5bb0*/  @P3 LDG.E R35, desc[UR38][R4.64] ;  /* 0x0000002604233981 */ /* 0x020564000c1e1900 */
[----:B-12---:R-:W-:Y:S02]  /*5bc0*/  @!P3 IMAD.U32 R35, RZ, RZ, UR4 ;  /* 0x00000004ff23be24 */ /* 0x006fe4000f8e00ff */
.L_x_87:
[----:B------:R-:W-:Y:S05]  /*5bd0*/  @!P4 BRA `(.L_x_88) ;  /* 0x000000000020c947 */ /* 0x000fea0003800000 */
[----:B------:R-:W-:Y:S04]  /*5be0*/  ISETP.NE.U32.AND P3, PT, R52, RZ, PT ;  /* 0x000000ff3400720c */ /* 0x000fe80003f65070 */
[----:B------:R-:W-:Y:S11]  /*5bf0*/  ISETP.NE.AND.EX P3, PT, R53, RZ, PT, P3 ;  /* 0x000000ff3500720c */ /* 0x000ff60003f65330 */
[----:B------:R-:W-:Y:S02]  /*5c00*/  @!UPT UIADD3 URZ, UPT, UPT, URZ, URZ, URZ ;  /* 0x000000fffffff290 */ /* 0x000fe4000fffe0ff */
[----:B------:R-:W1:Y:S01]  /*5c10*/  @P3 LDC.64 R4, c[0x0][0xaa8] ;  /* 0x0002aa00ff043b82 */ /* 0x000e620000000a00 */
[----:B------:R-:W-:Y:S04]  /*5c20*/  @P3 IMAD R0, R54, UR36, RZ ;  /* 0x0000002436003c24 */ /* 0x000fe8000f8e02ff */
[----:B-1----:R-:W-:Y:S05]  /*5c30*/  @P3 IMAD.WIDE R4, R0, 0x4, R4 ;  /* 0x0000000400043825 */ /* 0x002fea00078e0204 */
[----:B-----5:R1:W5:Y:S02]  /*5c40*/  @P3 LDG.E R32, desc[UR38][R4.64] ;  /* 0x0000002604203981 */ /* 0x020364000c1e1900 */
[----:B-1----:R-:W2:Y:S02]  /*5c50*/  @!P3 LDC R32, c[0x0][0xaa0] ;  /* 0x0002a800ff20bb82 */ /* 0x002ea40000000800 */
.L_x_88:
[----:B-----5:R-:W-:Y:S01]  /*5c60*/  FSETP.NEU.AND P3, PT, R35, RZ, PT ;  /* 0x000000ff2300720b */ /* 0x020fe20003f6d000 */
[----:B------:R-:W-:Y:S01]  /*5c70*/  BSSY B1, `(.L_x_89) ;  /* 0x0000047000017945 */ /* 0x000fe20003800000 */
[----:B------:R-:W-:Y:S01]  /*5c80*/  SEL R4, RZ, 0xffffffff, P2 ;  /* 0xffffffffff047807 */ /* 0x000fe20001000000 */
[----:B------:R-:W-:Y:S01]  /*5c90*/  IMAD.MOV.U32 R81, RZ, RZ, 0x1 ;  /* 0x00000001ff517424 */ /* 0x000fe200078e00ff */
[----:B------:R-:W-:Y:S01]  /*5ca0*/  @P1 LOP3.LUT P2, RZ, R59, 0xff, RZ, 0xc0, !PT ;  /* 0x000000ff3bff1812 */ /* 0x000fe2000784c0ff */
[----:B------:R-:W-:Y:S01]  /*5cb0*/  IMAD R33, R30, 0x40, R31 ;  /* 0x000000401e217824 */ /* 0x000fe200078e021f */
[----:B------:R-:W-:Y:S01]  /*5cc0*/  @P1 SEL R3, RZ, 0xffffffff, P3 ;  /* 0xffffffffff031807 */ /* 0x000fe20001800000 */
[----:B------:R-:W-:Y:S01]  /*5cd0*/  IMAD.IADD R78, R71, 0x1, R70 ;  /* 0x00000001474e7824 */ /* 0x000fe200078e0246 */
[----:B------:R-:W-:Y:S01]  /*5ce0*/  LOP3.LUT R68, R68, 0x1, RZ, 0x3c, !PT ;  /* 0x0000000144447812 */ /* 0x000fe200078e3cff */
[----:B------:R-:W-:Y:S01]  /*5cf0*/  IMAD.IADD R74, R70, 0x1, R69 ;  /* 0x00000001464a7824 */ /* 0x000fe200078e0245 */
[----:B------:R-:W-:Y:S01]  /*5d00*/  @P0 SEL R3, R4, R3, !P2 ;  /* 0x0000000304030207 */ /* 0x000fe20005000000 */
[----:B------:R-:W-:Y:S01]  /*5d10*/  IMAD.MOV.U32 R80, RZ, RZ, RZ ;  /* 0x000000ffff507224 */ /* 0x000fe200078e00ff */
[----:B------:R-:W-:Y:S01]  /*5d20*/  LEA R79, R30, UR48, 0x3 ;  /* 0x000000301e4f7c11 */ /* 0x000fe2000f8e18ff */
[----:B------:R-:W-:Y:S01]  /*5d30*/  IMAD.MOV.U32 R50, RZ, RZ, RZ ;  /* 0x000000ffff327224 */ /* 0x000fe200078e00ff */
[----:B------:R-:W-:Y:S02]  /*5d40*/  @P1 LOP3.LUT R3, R3, 0x1, RZ, 0xc0, !PT ;  /* 0x0000000103031812 */ /* 0x000fe400078ec0ff */
[----:B------:R-:W-:Y:S02]  /*5d50*/  CS2R R48, SRZ ;  /* 0x0000000000307805 */ /* 0x000fe4000001ff00 */
[----:B------:R-:W-:Y:S02]  /*5d60*/  SHF.L.U32 R0, R67, 0x1f, RZ ;  /* 0x0000001f43007819 */ /* 0x000fe400000006ff */
[----:B------:R-:W-:Y:S02]  /*5d70*/  CS2R R46, SRZ ;  /* 0x00000000002e7805 */ /* 0x000fe4000001ff00 */
[----:B------:R-:W-:Y:S02]  /*5d80*/  ISETP.NE.U32.OR P5, PT, R3, 0x1, !P1 ;  /* 0x000000010300780c */ /* 0x000fe40004fa5470 */
[----:B------:R-:W-:Y:S02]  /*5d90*/  CS2R R44, SRZ ;  /* 0x00000000002c7805 */ /* 0x000fe4000001ff00 */
[----:B------:R-:W-:Y:S02]  /*5da0*/  PLOP3.LUT P2, PT, PT, PT, UP1, 0x80, 0x8 ;  /* 0x000000000008781c */ /* 0x000fe40003f4f018 */
[----:B------:R-:W-:Y:S02]  /*5db0*/  CS2R R42, SRZ ;  /* 0x00000000002a7805 */ /* 0x000fe4000001ff00 */
[----:B------:R-:W-:Y:S02]  /*5dc0*/  LOP3.LUT P4, R75, R59, 0xff, RZ, 0xc0, !PT ;  /* 0x000000ff3b4b7812 */ /* 0x000fe4000788c0ff */
[----:B------:R-:W-:Y:S02]  /*5dd0*/  CS2R R40, SRZ ;  /* 0x0000000000287805 */ /* 0x000fe4000001ff00 */
[----:B------:R-:W-:Y:S02]  /*5de0*/  SEL R3, RZ, 0xffffffff, P3 ;  /* 0xffffffffff037807 */ /* 0x000fe40001800000 */
[----:B------:R-:W-:Y:S02]  /*5df0*/  CS2R R38, SRZ ;  /* 0x0000000000267805 */ /* 0x000fe4000001ff00 */
[----:B------:R-:W-:Y:S02]  /*5e00*/  P2R R77, PR, RZ, 0x20 ;  /* 0x00000020ff4d7803 */ /* 0x000fe40000000000 */
[----:B------:R-:W-:Y:S01]  /*5e10*/  CS2R R36, SRZ ;  /* 0x0000000000247805 */ /* 0x000fe2000001ff00 */
[----:B------:R-:W-:Y:S01]  /*5e20*/  IMAD.MOV.U32 R34, RZ, RZ, RZ ;  /* 0x000000ffff227224 */ /* 0x000fe200078e00ff */
[----:B------:R-:W-:Y:S02]  /*5e30*/  @P5 SHF.L.U32 R5, R68, 0x1f, RZ ;  /* 0x0000001f44055819 */ /* 0x000fe400000006ff */
[----:B------:R-:W-:Y:S02]  /*5e40*/  @P2 SEL R3, R4, R3, !P4 ;  /* 0x0000000304032207 */ /* 0x000fe40006000000 */
[----:B------:R-:W1:Y:S02]  /*5e50*/  @P5 SYNCS.PHASECHK.TRANS64.TRYWAIT P1, [UR48+0xa0], R5 ;  /* 0x0000a005ff0055a7 */ /* 0x000e640008021130 */
[----:B------:R-:W-:Y:S04]  /*5e60*/  LOP3.LUT R3, R3, 0x1, RZ, 0xc0, !PT ;  /* 0x0000000103037812 */ /* 0x000fe800078ec0ff */
[----:B------:R-:W-:Y:S04]  /*5e70*/  ISETP.NE.U32.AND P2, PT, R3, 0x1, PT ;  /* 0x000000010300780c */ /* 0x000fe80003f45070 */
[----:B------:R-:W-:Y:S01]  /*5e80*/  P2R R82, PR, RZ, 0x4 ;  /* 0x00000004ff527803 */ /* 0x000fe20000000000 */
[----:B------:R3:W4:Y:S01]  /*5e90*/  SYNCS.PHASECHK.TRANS64.TRYWAIT P0, [R79+URZ+0x110], R0 ;  /* 0x000110004f0075a7 */ /* 0x00072200080011ff */
[----:B-1----:R-:W-:Y:S01]  /*5ea0*/  @P5 SEL R81, RZ, 0x1, !P1 ;  /* 0x00000001ff515807 */ /* 0x002fe20004800000 */
[----:B---3--:R-:W-:Y:S06]  /*5eb0*/  @!P5 BRA `(.L_x_90) ;  /* 0x000000000088d947 */ /* 0x008fec0003800000 */
[----:B------:R-:W-:Y:S01]  /*5ec0*/  IMAD.MOV.U32 R34, RZ, RZ, RZ ;  /* 0x000000ffff227224 */ /* 0x000fe200078e00ff */
[----:B------:R-:W-:Y:S01]  /*5ed0*/  ISETP.NE.AND P1, PT, R81, RZ, PT ;  /* 0x000000ff5100720c */ /* 0x000fe20003f25270 */
[----:B------:R-:W-:Y:S01]  /*5ee0*/  BSSY B0, `(.L_x_91) ;  /* 0x000000c000007945 */ /* 0x000fe20003800000 */
[----:B------:R-:W-:Y:S02]  /*5ef0*/  CS2R R36, SRZ ;  /* 0x0000000000247805 */ /* 0x000fe4000001ff00 */
[----:B------:R-:W-:Y:S02]  /*5f00*/  CS2R R38, SRZ ;  /* 0x0000000000267805 */ /* 0x000fe4000001ff00 */
[----:B------:R-:W-:Y:S02]  /*5f10*/  CS2R R40, SRZ ;  /* 0x0000000000287805 */ /* 0x000fe4000001ff00 */
[----:B------:R-:W-:Y:S02]  /*5f20*/  CS2R R42, SRZ ;  /* 0x00000000002a7805 */ /* 0x000fe4000001ff00 */
[----:B------:R-:W-:Y:S02]  /*5f30*/  CS2R R44, SRZ ;  /* 0x00000000002c7805 */ /* 0x000fe4000001ff00 */
[----:B------:R-:W-:Y:S02]  /*5f40*/  CS2R R46, SRZ ;  /* 0x00000000002e7805 */ /* 0x000fe4000001ff00 */
[----:B------:R-:W-:Y:S01]  /*5f50*/  CS2R R48, SRZ ;  /* 0x0000000000307805 */ /* 0x000fe2000001ff00 */
[----:B------:R-:W-:Y:S06]  /*5f60*/  @P1 BRA `(.L_x_92) ;  /* 0x00000000000c1947 */ /* 0x000fec0003800000 */
[----:B------:R-:W-:Y:S04]  /*5f70*/  SHF.L.U32 R4, R68, 0x1f, RZ ;  /* 0x0000001f44047819 */ /* 0x000fe800000006ff */
[----:B------:R-:W1:Y:S02]  /*5f80*/  SYNCS.PHASECHK.TRANS64.TRYWAIT P1, [UR48+0xa0], R4 ;  /* 0x0000a004ff0075a7 */ /* 0x000e640008021130 */
[----:B-1----:R-:W-:Y:S05]  /*5f90*/  @!P1 BRA `(.L_x_93) ;  /* 0x0000003400249947 */ /* 0x002fea0003800000 */
.L_x_92:
[----:B------:R-:W-:Y:S05]  /*5fa0*/  BSYNC B0 ;  /* 0x0000000000007941 */ /* 0x000fea0003800000 */
.L_x_91:
[----:B------:R-:W-:Y:S01]  /*5fb0*/  ISETP.NE.AND P1, PT, R82, RZ, PT ;  /* 0x000000ff5200720c */ /* 0x000fe20003f25270 */
[----:B------:R-:W-:Y:S11]  /*5fc0*/  HFMA2 R80, -RZ, RZ, 0, 5.9604644775390625e-08 ;  /* 0x00000001ff507431 */ /* 0x000ff600000001ff */
[----:B------:R-:W-:Y:S01]  /*5fd0*/  @!UPT UIADD3 URZ, UPT, UPT, URZ, URZ, URZ ;  /* 0x000000fffffff290 */ /* 0x000fe2000fffe0ff */
[----:B------:R3:W1:Y:S04]  /*5fe0*/  @P1 LDS R50, [R74+0x600] ;  /* 0x000600004a321984 */ /* 0x0006680000000800 */
[----:B------:R3:W1:Y:S04]  /*5ff0*/  @P1 LDS R34, [R71] ;  /* 0x0000000047221984 */ /* 0x0006680000000800 */
[----:B------:R3:W1:Y:S04]  /*6000*/  @P1 LDS R36, [R78] ;  /* 0x000000004e241984 */ /* 0x0006680000000800 */
[----:B------:R3:W1:Y:S04]  /*6010*/  @P1 LDS R37, [R69] ;  /* 0x0000000045251984 */ /* 0x0006680000000800 */
[----:B------:R3:W1:Y:S04]  /*6020*/  @P1 LDS R38, [R74] ;  /* 0x000000004a261984 */ /* 0x0006680000000800 */
[----:B------:R3:W1:Y:S04]  /*6030*/  @P1 LDS R39, [R71+0x200] ;  /* 0x0002000047271984 */ /* 0x0006680000000800 */
        /* <DEDUP_REMOVED lines=9> */
[----:B------:R3:W1:Y:S02]  /*60d0*/  @P1 LDS R49, [R69+0x600] ;  /* 0x0006000045311984 */ /* 0x0006640000000800 */
.L_x_90:
[----:B------:R-:W-:Y:S05]  /*60e0*/  BSYNC B1 ;  /* 0x0000000000017941 */ /* 0x000fea0003800000 */
.L_x_89:
[----:B-1----:R-:W-:Y:S04]  /*60f0*/  SHF.R.U32.HI R4, RZ, 0x15, R33 ;  /* 0x00000015ff047819 */ /* 0x002fe80000011621 */
[----:B------:R-:W-:Y:S01]  /*6100*/  LOP3.LUT P1, RZ, R4, 0x3, R63, 0x48, !PT ;  /* 0x0000000304ff7812 */ /* 0x000fe2000782483f */
[----:B------:R-:W-:Y:S01]  /*6110*/  @!UPT UIADD3 URZ, UPT, UPT, URZ, URZ, URZ ;  /* 0x000000fffffff290 */ /* 0x000fe2000fffe0ff */
[----:B----4-:R-:W-:Y:S11]  /*6120*/  @P0 BRA `(.L_x_94) ;  /* 0x0000000000080947 */ /* 0x010ff60003800000 */
[----:B------:R-:W1:Y:S02]  /*6130*/  SYNCS.PHASECHK.TRANS64.TRYWAIT P0, [R79+URZ+0x110], R0 ;  /* 0x000110004f0075a7 */ /* 0x000e6400080011ff */
[----:B-1----:R-:W-:Y:S05]  /*6140*/  @!P0 BRA `(.L_x_95) ;  /* 0x0000003000d08947 */ /* 0x002fea0003800000 */
.L_x_94:
[----:B------:R-:W-:Y:S05]  /*6150*/  @!P1 BRA `(.L_x_96) ;  /* 0x0000000000409947 */ /* 0x000fea0003800000 */
[----:B------:R-:W4:Y:S01]  /*6160*/  LDCU.64 UR8, c[0x4][0x70] ;  /* 0x01000e00ff0877ac */ /* 0x000f220008000a00 */
[----:B------:R-:W-:Y:S01]  /*6170*/  MOV R15, 0x0 ;  /* 0x00000000000f7802 */ /* 0x000fe20000000f00 */
[----:B------:R-:W-:Y:S02]  /*6180*/  HFMA2 R12, -RZ, RZ, 0, 5.9604644775390625e-08 ;  /* 0x00000001ff0c7431 */ /* 0x000fe400000001ff */
[----:B------:R-:W-:Y:S02]  /*6190*/  IMAD.MOV.U32 R8, RZ, RZ, 0x192 ;  /* 0x00000192ff087424 */ /* 0x000fe400078e00ff */
[----:B------:R-:W-:Y:S01]  /*61a0*/  IMAD.MOV.U32 R13, RZ, RZ, RZ ;  /* 0x000000ffff0d7224 */ /* 0x000fe200078e00ff */
[----:B------:R-:W5:Y:S01]  /*61b0*/  LDCU.64 UR6, c[0x4][0x78] ;  /* 0x01000f00ff0677ac */ /* 0x000f620008000a00 */
[----:B------:R-:W1:Y:S01]  /*61c0*/  LDC.64 R14, c[0x4][R15] ;  /* 0x010000000f0e7b82 */ /* 0x000e620000000a00 */
[----:B------:R-:W2:Y:S01]  /*61d0*/  LDCU.64 UR4, c[0x4][0x10] ;  /* 0x01000200ff0477ac */ /* 0x000ea20008000a00 */
[----:B----4-:R-:W-:Y:S01]  /*61e0*/  MOV R5, UR9 ;  /* 0x0000000900057c02 */ /* 0x010fe20008000f00 */
[----:B------:R-:W-:Y:S01]  /*61f0*/  IMAD.U32 R4, RZ, RZ, UR8 ;  /* 0x00000008ff047e24 */ /* 0x000fe2000f8e00ff */
[----:B-----5:R-:W-:Y:S01]  /*6200*/  MOV R7, UR7 ;  /* 0x0000000700077c02 */ /* 0x020fe20008000f00 */
[----:B------:R-:W-:Y:S01]  /*6210*/  IMAD.U32 R6, RZ, RZ, UR6 ;  /* 0x00000006ff067e24 */ /* 0x000fe2000f8e00ff */
[----:B--2---:R-:W-:Y:S01]  /*6220*/  MOV R11, UR5 ;  /* 0x00000005000b7c02 */ /* 0x004fe20008000f00 */
[----:B------:R-:W-:Y:S02]  /*6230*/  IMAD.U32 R10, RZ, RZ, UR4 ;  /* 0x00000004ff0a7e24 */ /* 0x000fe4000f8e00ff */
[----:B------:R-:W-:Y:S07]  /*6240*/  LEPC R20, `(.L_x_96) ;  /* 0x000000001014794e */ /* 0x000fee0000000000 */
[----:B-1-3--:R-:W-:Y:S05]  /*6250*/  CALL.ABS.NOINC R14 ;  /* 0x000000000e007343 */ /* 0x00afea0003c00000 */
.L_x_96:
[----:B------:R-:W-:Y:S05]  /*6260*/  WARPSYNC.ALL ;  /* 0x0000000000007948 */ /* 0x000fea0003800000 */
[----:B------:R-:W-:Y:S01]  /*6270*/  R2UR UR4, R33 ;  /* 0x00000000210472ca */ /* 0x000fe200000e0000 */
[----:B------:R-:W-:Y:S01]  /*6280*/  BSSY.RECONVERGENT B0, `(.L_x_97) ;  /* 0x0000053000007945 */ /* 0x000fe20003800200 */
[----:B------:R-:W-:Y:S11]  /*6290*/  ISETP.NE.AND P0, PT, R72, RZ, PT ;  /* 0x000000ff4800720c */ /* 0x000ff60003f05270 */
[----:B------:R-:W2:Y:S02]  /*62a0*/  LDTM.x16 R4, tmem[UR4] ;  /* 0x00000004000479ee */ /* 0x000ea40008240000 */
[C---:B--2---:R-:W-:Y:S01]  /*62b0*/  FMUL R4, R32.reuse, R4 ;  /* 0x0000000420047220 */ /* 0x044fe20000400000 */
[C---:B------:R-:W-:Y:S01]  /*62c0*/  FMUL R5, R32.reuse, R5 ;  /* 0x0000000520057220 */ /* 0x040fe20000400000 */
[C---:B------:R-:W-:Y:S01]  /*62d0*/  FMUL R6, R32.reuse, R6 ;  /* 0x0000000620067220 */ /* 0x040fe20000400000 */
[C---:B------:R-:W-:Y:S01]  /*62e0*/  FMUL R7, R32.reuse, R7 ;  /* 0x0000000720077220 */ /* 0x040fe20000400000 */
[C---:B------:R-:W-:Y:S01]  /*62f0*/  FFMA R4, R35.reuse, R34, R4 ;  /* 0x0000002223047223 */ /* 0x040fe20000000004 */
[C---:B------:R-:W-:Y:S01]  /*6300*/  FFMA R5, R35.reuse, R36, R5 ;  /* 0x0000002423057223 */ /* 0x040fe20000000005 */
[C---:B------:R-:W-:Y:S01]  /*6310*/  FFMA R6, R35.reuse, R37, R6 ;  /* 0x0000002523067223 */ /* 0x040fe20000000006 */
[C---:B------:R-:W-:Y:S01]  /*6320*/  FFMA R7, R35.reuse, R38, R7 ;  /* 0x0000002623077223 */ /* 0x040fe20000000007 */
[C---:B------:R-:W-:Y:S01]  /*6330*/  FMUL R8, R32.reuse, R8 ;  /* 0x0000000820087220 */ /* 0x040fe20000400000 */
[----:B------:R2:W-:Y:S01]  /*6340*/  STS [R71], R4 ;  /* 0x0000000447007388 */ /* 0x0005e20000000800 */
[C---:B------:R-:W-:Y:S01]  /*6350*/  FMUL R9, R32.reuse, R9 ;  /* 0x0000000920097220 */ /* 0x040fe20000400000 */
[C---:B------:R-:W-:Y:S01]  /*6360*/  FMUL R10, R32.reuse, R10 ;  /* 0x0000000a200a7220 */ /* 0x040fe20000400000 */
[C---:B------:R-:W-:Y:S01]  /*6370*/  FFMA R8, R35.reuse, R39, R8 ;  /* 0x0000002723087223 */ /* 0x040fe20000000008 */
[----:B------:R2:W-:Y:S01]  /*6380*/  STS [R78], R5 ;  /* 0x000000054e007388 */ /* 0x0005e20000000800 */
        /* <DEDUP_REMOVED lines=11> */
[----:B------:R2:W-:Y:S01]  /*6440*/  STS [R71+0x200], R8 ;  /* 0x0002000847007388 */ /* 0x0005e20000000800 */
[C---:B------:R-:W-:Y:S01]  /*6450*/  FMUL R15, R32.reuse, R15 ;  /* 0x0000000f200f7220 */ /* 0x040fe20000400000 */
[C---:B------:R-:W-:Y:S01]  /*6460*/  FMUL R16, R32.reuse, R16 ;  /* 0x0000001020107220 */ /* 0x040fe20000400000 */
[C---:B------:R-:W-:Y:S01]  /*6470*/  FFMA R14, R35.reuse, R45, R14 ;  /* 0x0000002d230e7223 */ /* 0x040fe2000000000e */
[----:B------:R2:W-:Y:S01]  /*6480*/  STS [R78+0x200], R9 ;  /* 0x000200094e007388 */ /* 0x0005e20000000800 */
[C---:B------:R-:W-:Y:S01]  /*6490*/  FFMA R15, R35.reuse, R46, R15 ;  /* 0x0000002e230f7223 */ /* 0x040fe2000000000f */
[C---:B------:R-:W-:Y:S01]  /*64a0*/  FFMA R16, R35.reuse, R47, R16 ;  /* 0x0000002f23107223 */ /* 0x040fe20000000010 */
[C---:B------:R-:W-:Y:S01]  /*64b0*/  FMUL R17, R32.reuse, R17 ;  /* 0x0000001120117220 */ /* 0x040fe20000400000 */
[----:B------:R2:W-:Y:S01]  /*64c0*/  STS [R69+0x200], R10 ;  /* 0x0002000a45007388 */ /* 0x0005e20000000800 */
[C---:B------:R-:W-:Y:S01]  /*64d0*/  FMUL R18, R32.reuse, R18 ;  /* 0x0000001220127220 */ /* 0x040fe20000400000 */
[----:B------:R-:W-:Y:S01]  /*64e0*/  FMUL R19, R32, R19 ;  /* 0x0000001320137220 */ /* 0x000fe20000400000 */
[C---:B------:R-:W-:Y:S01]  /*64f0*/  FFMA R17, R35.reuse, R48, R17 ;  /* 0x0000003023117223 */ /* 0x040fe20000000011 */
[----:B------:R2:W-:Y:S01]  /*6500*/  STS [R74+0x200], R11 ;  /* 0x0002000b4a007388 */ /* 0x0005e20000000800 */
[C---:B------:R-:W-:Y:S01]  /*6510*/  FFMA R18, R35.reuse, R49, R18 ;  /* 0x0000003123127223 */ /* 0x040fe20000000012 */
[----:B------:R-:W-:Y:S02]  /*6520*/  FFMA R19, R35, R50, R19 ;  /* 0x0000003223137223 */ /* 0x000fe40000000013 */
[----:B------:R2:W-:Y:S04]  /*6530*/  STS [R71+0x400], R12 ;  /* 0x0004000c47007388 */ /* 0x0005e80000000800 */
[----:B------:R2:W-:Y:S04]  /*6540*/  STS [R78+0x400], R13 ;  /* 0x0004000d4e007388 */ /* 0x0005e80000000800 */
[----:B------:R2:W-:Y:S04]  /*6550*/  STS [R69+0x400], R14 ;  /* 0x0004000e45007388 */ /* 0x0005e80000000800 */
[----:B------:R2:W-:Y:S04]  /*6560*/  STS [R74+0x400], R15 ;  /* 0x0004000f4a007388 */ /* 0x0005e80000000800 */
[----:B------:R2:W-:Y:S04]  /*6570*/  STS [R71+0x600], R16 ;  /* 0x0006001047007388 */ /* 0x0005e80000000800 */
[----:B------:R2:W-:Y:S04]  /*6580*/  STS [R78+0x600], R17 ;  /* 0x000600114e007388 */ /* 0x0005e80000000800 */
[----:B------:R2:W-:Y:S04]  /*6590*/  STS [R69+0x600], R18 ;  /* 0x0006001245007388 */ /* 0x0005e80000000800 */
[----:B------:R2:W-:Y:S01]  /*65a0*/  STS [R74+0x600], R19 ;  /* 0x000600134a007388 */ /* 0x0005e20000000800 */
[----:B------:R-:W-:Y:S01]  /*65b0*/  @!PT LDS RZ, [RZ] ;  /* 0x00000000fffff984 */ /* 0x000fe20000000800 */
[----:B------:R-:W-:Y:S01]  /*65c0*/  @!PT LDS RZ, [RZ] ;  /* 0x00000000fffff984 */ /* 0x000fe20000000800 */
[----:B------:R-:W-:Y:S01]  /*65d0*/  @!PT LDS RZ, [RZ] ;  /* 0x00000000fffff984 */ /* 0x000fe20000000800 */
[----:B------:R-:W-:Y:S01]  /*65e0*/  @!PT LDS RZ, [RZ] ;  /* 0x00000000fffff984 */ /* 0x000fe20000000800 */
[----:B------:R4:W-:Y:S06]  /*65f0*/  MEMBAR.ALL.CTA ;  /* 0x0000000000007992 */ /* 0x0009ec0000008000 */
[----:B----4-:R-:W4:Y:S02]  /*6600*/  FENCE.VIEW.ASYNC.S ;  /* 0x00000000000073c6 */ /* 0x010f240000000000 */
[----:B----4-:R-:W-:Y:S06]  /*6610*/  BAR.SYNC.DEFER_BLOCKING 0x1, 0x80 ;  /* 0x0042000000007b1d */ /* 0x010fec0000010000 */
[----:B------:R-:W-:Y:S05]  /*6620*/  @P0 BRA `(.L_x_98) ;  /* 0x0000000000600947 */ /* 0x000fea0003800000 */
[----:B------:R-:W-:Y:S02]  /*6630*/  UIADD3 UR4, UPT, UPT, UR48, 0x200, URZ ;  /* 0x0000020030047890 */ /* 0x000fe4000fffe0ff */
[----:B------:R-:W-:Y:S01]  /*6640*/  UIADD3 UR16, UP0, UPT, UR52, 0x880, URZ ;  /* 0x0000088034107890 */ /* 0x000fe2000ff1e0ff */
[----:B------:R-:W-:Y:S01]  /*6650*/  UMOV UR43, UR36 ;  /* 0x00000024002b7c82 */ /* 0x000fe20008000000 */
[----:B------:R-:W-:Y:S02]  /*6660*/  UIADD3 UR13, UPT, UPT, UR41, 0x20, URZ ;  /* 0x00000020290d7890 */ /* 0x000fe4000fffe0ff */
[----:B------:R-:W-:Y:S01]  /*6670*/  MOV R64, UR4 ;  /* 0x0000000400407c02 */ /* 0x000fe20008000f00 */
[----:B------:R-:W-:Y:S02]  /*6680*/  UIADD3.X UR17, UPT, UPT, URZ, UR53, URZ, UP0, !UPT ;  /* 0x00000035ff117290 */ /* 0x000fe400087fe4ff */
[----:B------:R-:W-:Y:S01]  /*6690*/  UIADD3 UR12, UPT, UPT, UR48, 0xa00, URZ ;  /* 0x00000a00300c7890 */ /* 0x000fe2000fffe0ff */
[----:B------:R-:W-:Y:S01]  /*66a0*/  R2UR UR40, R64 ;  /* 0x00000000402872ca */ /* 0x000fe200000e0000 */
[----:B------:R-:W-:Y:S01]  /*66b0*/  UMOV UR14, UR42 ;  /* 0x0000002a000e7c82 */ /* 0x000fe20008000000 */
[----:B------:R-:W-:Y:S01]  /*66c0*/  UMOV UR15, UR36 ;  /* 0x00000024000f7c82 */ /* 0x000fe20008000000 */
[----:B------:R-:W-:Y:S02]  /*66d0*/  UIADD3 UR9, UPT, UPT, UR41, 0x40, URZ ;  /* 0x0000004029097890 */ /* 0x000fe4000fffe0ff */
[----:B------:R-:W-:Y:S01]  /*66e0*/  UIADD3 UR8, UPT, UPT, UR48, 0x1200, URZ ;  /* 0x0000120030087890 */ /* 0x000fe2000fffe0ff */
[----:B------:R-:W-:Y:S01]  /*66f0*/  UMOV UR10, UR42 ;  /* 0x0000002a000a7c82 */ /* 0x000fe20008000000 */
[----:B------:R-:W-:Y:S01]  /*6700*/  UMOV UR11, UR36 ;  /* 0x00000024000b7c82 */ /* 0x000fe20008000000 */
[----:B------:R-:W-:Y:S02]  /*6710*/  UIADD3 UR5, UPT, UPT, UR41, 0x60, URZ ;  /* 0x0000006029057890 */ /* 0x000fe4000fffe0ff */
[----:B------:R-:W-:Y:S03]  /*6720*/  UIADD3 UR4, UPT, UPT, UR48, 0x1a00, URZ ;  /* 0x00001a0030047890 */ /* 0x000fe6000fffe0ff */
[----:B------:R4:W-:Y:S01]  /*6730*/  UTMASTG.3D [UR40], [UR16] ;  /* 0x00000028100073b5 */ /* 0x0009e20008010000 */
[----:B------:R-:W-:Y:S01]  /*6740*/  UMOV UR6, UR42 ;  /* 0x0000002a00067c82 */ /* 0x000fe20008000000 */
[----:B------:R-:W-:Y:S01]  /*6750*/  UMOV UR7, UR36 ;  /* 0x0000002400077c82 */ /* 0x000fe20008000000 */
[----:B------:R4:W-:Y:S01]  /*6760*/  UTMASTG.3D [UR12], [UR16] ;  /* 0x0000000c100073b5 */ /* 0x0009e20008010000 */
[----:B------:R4:W-:Y:S02]  /*6770*/  UTMASTG.3D [UR8], [UR16] ;  /* 0x00000008100073b5 */ /* 0x0009e40008010000 */
[----:B------:R4:W-:Y:S01]  /*6780*/  UTMASTG.3D [UR4], [UR16] ;  /* 0x00000004100073b5 */ /* 0x0009e20008010000 */
[----:B------:R0:W-:Y:S01]  /*6790*/  UTMACMDFLUSH ;  /* 0x00000000000079b7 */ /* 0x0001e20000000000 */
[----:B----4-:R-:W-:Y:S04]  /*67a0*/  DEPBAR.LE SB0, 0x1 ;  /* 0x000080400000791a */ /* 0x010fe80000000000 */
.L_x_98:
[----:B------:R-:W-:Y:S05]  /*67b0*/  BSYNC.RECONVERGENT B0 ;  /* 0x0000000000007941 */ /* 0x000fea0003800200 */
.L_x_97:
[----:B------:R-:W-:Y:S01]  /*67c0*/  BAR.SYNC.DEFER_BLOCKING 0x1, 0x80 ;  /* 0x0042000000007b1d */ /* 0x000fe20000010000 */
[----:B------:R-:W-:Y:S01]  /*67d0*/  ISETP.NE.AND P1, PT, R77, RZ, PT ;  /* 0x000000ff4d00720c */ /* 0x000fe20003f25270 */
[----:B------:R-:W-:Y:S01]  /*67e0*/  UISETP.NE.AND UP0, UPT, UR49, URZ, UPT ;  /* 0x000000ff3100728c */ /* 0x000fe2000bf05270 */
[----:B------:R-:W-:Y:S11]  /*67f0*/  LEA R3, R80, UR48, 0x3 ;  /* 0x0000003050037c11 */ /* 0x000ff6000f8e18ff */
[----:B--2---:R-:W-:Y:S01]  /*6800*/  @P1 SHF.L.U32 R4, R68, 0x1f, RZ ;  /* 0x0000001f44041819 */ /* 0x004fe200000006ff */
[----:B------:R-:W-:Y:S06]  /*6810*/  BRA.U !UP0, `(.L_x_99) ;  /* 0x0000000108247547 */ /* 0x000fec000b800000 */
[----:B------:R-:W-:Y:S01]  /*6820*/  IMAD.U32 R5, RZ, RZ, UR51 ;  /* 0x00000033ff057e24 */ /* 0x000fe2000f8e00ff */
[----:B-1----:R-:W-:Y:S01]  /*6830*/  MOV R0, UR37 ;  /* 0x0000002500007c02 */ /* 0x002fe20008000f00 */
[----:B------:R-:W-:Y:S03]  /*6840*/  UIADD3 UR51, UPT, UPT, UR51, 0x1, URZ ;  /* 0x0000000133337890 */ /* 0x000fe6000fffe0ff */
[----:B------:R-:W-:Y:S01]  /*6850*/  @P1 LEA R5, R5, UR48, 0x3 ;  /* 0x0000003005051c11 */ /* 0x000fe2000f8e18ff */
[----:B------:R-:W-:Y:S04]  /*6860*/  UISETP.NE.AND UP0, UPT, UR51, 0x4, UPT ;  /* 0x000000043300788c */ /* 0x000fe8000bf05270 */
[----:B------:R-:W-:Y:S01]  /*6870*/  @P1 VIADD R5, R5, 0xc0 ;  /* 0x000000c005051836 */ /* 0x000fe20000000000 */
[----:B------:R-:W-:Y:S04]  /*6880*/  USEL UR51, UR51, URZ, UP0 ;  /* 0x000000ff33337287 */ /* 0x000fe80008000000 */
[----:B------:R-:W-:Y:S04]  /*6890*/  @P1 PRMT R0, R0, 0x654, R5 ;  /* 0x0000065400001816 */ /* 0x000fe80000000005 */
[----:B------:R2:W-:Y:S04]  /*68a0*/  @P1 SYNCS.ARRIVE.TRANS64.RED.A1T0 RZ, [R0+URZ], RZ ;  /* 0x000000ff00ff19a7 */ /* 0x0005e800081004ff */
.L_x_99:
[----:B------:R-:W4:Y:S01]  /*68b0*/  @P1 SYNCS.PHASECHK.TRANS64.TRYWAIT P0, [R3+URZ+0xa0], R4 ;  /* 0x0000a004030015a7 */ /* 0x000f2200080011ff */
[----:B------:R-:W-:Y:S01]  /*68c0*/  BSSY B1, `(.L_x_100) ;  /* 0x0000023000017945 */ /* 0x000fe20003800000 */
[----:B----4-:R-:W-:Y:S03]  /*68d0*/  @P1 SEL R81, RZ, 0x1, !P0 ;  /* 0x00000001ff511807 */ /* 0x010fe60004000000 */
[----:B------:R-:W-:Y:S05]  /*68e0*/  @!P1 BRA `(.L_x_101) ;  /* 0x0000000000809947 */ /* 0x000fea0003800000 */
[----:B------:R-:W-:Y:S01]  /*68f0*/  ISETP.NE.AND P0, PT, R81, RZ, PT ;  /* 0x000000ff5100720c */ /* 0x000fe20003f05270 */
[----:B------:R-:W-:Y:S01]  /*6900*/  BSSY B0, `(.L_x_102) ;  /* 0x0000009000007945 */ /* 0x000fe20003800000 */
[----:B------:R-:W-:Y:S11]  /*6910*/  ISETP.NE.AND P1, PT, R82, RZ, PT ;  /* 0x000000ff5200720c */ /* 0x000ff60003f25270 */
[----:B------:R-:W-:Y:S02]  /*6920*/  @!UPT UIADD3 URZ, UPT, UPT, URZ, URZ, URZ ;  /* 0x000000fffffff290 */ /* 0x000fe4000fffe0ff */
[C---:B------:R-:W-:Y:S02]  /*6930*/  @P1 IMAD R5, R80.reuse, 0x2000, R71 ;  /* 0x0000200050051824 */ /* 0x040fe400078e0247 */
[----:B------:R-:W-:Y:S01]  /*6940*/  @P1 IMAD R4, R80, 0x2000, R78 ;  /* 0x0000200050041824 */ /* 0x000fe200078e024e */
[----:B------:R-:W-:Y:S06]  /*6950*/  @P0 BRA `(.L_x_103) ;  /* 0x00000000000c0947 */ /* 0x000fec0003800000 */
[----:B-12---:R-:W-:Y:S04]  /*6960*/  SHF.L.U32 R0, R68, 0x1f, RZ ;  /* 0x0000001f44007819 */ /* 0x006fe800000006ff */
[----:B------:R-:W1:Y:S02]  /*6970*/  SYNCS.PHASECHK.TRANS64.TRYWAIT P0, [R3+URZ+0xa0], R0 ;  /* 0x0000a000030075a7 */ /* 0x000e6400080011ff */
[----:B-1----:R-:W-:Y:S05]  /*6980*/  @!P0 BRA `(.L_x_104) ;  /* 0x0000002800d48947 */ /* 0x002fea0003800000 */
.L_x_103:
[----:B------:R-:W-:Y:S05]  /*6990*/  BSYNC B0 ;  /* 0x0000000000007941 */ /* 0x000fea0003800000 */
.L_x_102:
[----:B------:R-:W-:Y:S11]  /*69a0*/  ISETP.NE.AND P0, PT, R82, RZ, PT ;  /* 0x000000ff5200720c */ /* 0x000ff60003f05270 */
[----:B------:R-:W-:Y:S02]  /*69b0*/  @!UPT UIADD3 URZ, UPT, UPT, URZ, URZ, URZ ;  /* 0x000000fffffff290 */ /* 0x000fe4000fffe0ff */
[----:B------:R4:W3:Y:S01]  /*69c0*/  @P0 LDS R34, [R5] ;  /* 0x0000000005220984 */ /* 0x0008e20000000800 */
[C---:B-12---:R-:W-:Y:S01]  /*69d0*/  @P0 IMAD R0, R80.reuse, 0x2000, R69 ;  /* 0x0000200050000824 */ /* 0x046fe200078e0245 */
[C---:B------:R-:W-:Y:S01]  /*69e0*/  @P0 LEA R3, R80.reuse, R74, 0xd ;  /* 0x0000004a50030211 */ /* 0x040fe200078e68ff */
[----:B------:R-:W-:Y:S01]  /*69f0*/  VIADD R80, R80, 0x1 ;  /* 0x0000000150507836 */ /* 0x000fe20000000000 */
[----:B------:R4:W1:Y:S04]  /*6a00*/  @P0 LDS R39, [R5+0x200] ;  /* 0x0002000005270984 */ /* 0x0008680000000800 */
[----:B------:R4:W2:Y:S04]  /*6a10*/  @P0 LDS R43, [R5+0x400] ;  /* 0x00040000052b0984 */ /* 0x0008a80000000800 */
[----:B------:R4:W1:Y:S04]  /*6a20*/  @P0 LDS R47, [R5+0x600] ;  /* 0x00060000052f0984 */ /* 0x0008680000000800 */
[----:B------:R4:W1:Y:S04]  /*6a30*/  @P0 LDS R36, [R4] ;  /* 0x0000000004240984 */ /* 0x0008680000000800 */
[----:B------:R4:W1:Y:S04]  /*6a40*/  @P0 LDS R40, [R4+0x200] ;  /* 0x0002000004280984 */ /* 0x0008680000000800 */
[----:B------:R4:W1:Y:S04]  /*6a50*/  @P0 LDS R44, [R4+0x400] ;  /* 0x00040000042c0984 */ /* 0x0008680000000800 */
        /* <DEDUP_REMOVED lines=8> */
[----:B--23--:R4:W1:Y:S02]  /*6ae0*/  @P0 LDS R50, [R3+0x600] ;  /* 0x0006000003320984 */ /* 0x00c8640000000800 */
.L_x_101:
[----:B------:R-:W-:Y:S05]  /*6af0*/  BSYNC B1 ;  /* 0x0000000000017941 */ /* 0x000fea0003800000 */
.L_x_100:
[----:B-12-4-:R-:W-:Y:S05]  /*6b00*/  VIADD R0, R33, 0x10 ;  /* 0x0000001021007836 */ /* 0x016fea0000000000 */
[----:B------:R-:W-:Y:S04]  /*6b10*/  SHF.R.U32.HI R0, RZ, 0x15, R0 ;  /* 0x00000015ff007819 */ /* 0x000fe80000011600 */
[----:B------:R-:W-:Y:S11]  /*6b20*/  LOP3.LUT P0, RZ, R0, 0x3, R63, 0x48, !PT ;  /* 0x0000000300ff7812 */ /* 0x000ff6000780483f */
[----:B------:R-:W-:Y:S02]  /*6b30*/  @!UPT UIADD3 URZ, UPT, UPT, URZ, URZ, URZ ;  /* 0x000000fffffff290 */ /* 0x000fe4000fffe0ff */
[----:B------:R-:W-:Y:S05]  /*6b40*/  @!P0 BRA `(.L_x_105) ;  /* 0x0000000000408947 */ /* 0x000fea0003800000 */
[----:B------:R-:W1:Y:S01]  /*6b50*/  LDCU.64 UR8, c[0x4][0x70] ;  /* 0x01000e00ff0877ac */ /* 0x000e620008000a00 */
[----:B------:R-:W-:Y:S01]  /*6b60*/  MOV R15, 0x0 ;  /* 0x00000000000f7802 */ /* 0x000fe20000000f00 */
[----:B------:R-:W-:Y:S02]  /*6b70*/  HFMA2 R12, -RZ, RZ, 0, 5.9604644775390625e-08 ;  /* 0x00000001ff0c7431 */ /* 0x000fe400000001ff */
[----:B------:R-:W-:Y:S02]  /*6b80*/  IMAD.MOV.U32 R8, RZ, RZ, 0x192 ;  /* 0x00000192ff087424 */ /* 0x000fe400078e00ff */
[----:B------:R-:W-:Y:S01]  /*6b90*/  IMAD.MOV.U32 R13, RZ, RZ, RZ ;  /* 0x000000ffff0d7224 */ /* 0x000fe200078e00ff */
[----:B------:R-:W2:Y:S01]  /*6ba0*/  LDCU.64 UR6, c[0x4][0x78] ;  /* 0x01000f00ff0677ac */ /* 0x000ea20008000a00 */
[----:B------:R-:W4:Y:S01]  /*6bb0*/  LDC.64 R14, c[0x4][R15] ;  /* 0x010000000f0e7b82 */ /* 0x000f220000000a00 */
[----:B------:R-:W5:Y:S01]  /*6bc0*/  LDCU.64 UR4, c[0x4][0x10] ;  /* 0x01000200ff0477ac */ /* 0x000f620008000a00 */
[----:B-1----:R-:W-:Y:S01]  /*6bd0*/  MOV R5, UR9 ;  /* 0x0000000900057c02 */ /* 0x002fe20008000f00 */
[----:B------:R-:W-:Y:S01]  /*6be0*/  IMAD.U32 R4, RZ, RZ, UR8 ;  /* 0x00000008ff047e24 */ /* 0x000fe2000f8e00ff */
[----:B--2---:R-:W-:Y:S01]  /*6bf0*/  MOV R7, UR7 ;  /* 0x0000000700077c02 */ /* 0x004fe20008000f00 */
[----:B------:R-:W-:Y:S01]  /*6c00*/  IMAD.U32 R6, RZ, RZ, UR6 ;  /* 0x00000006ff067e24 */ /* 0x000fe2000f8e00ff */
[----:B-----5:R-:W-:Y:S01]  /*6c10*/  MOV R11, UR5 ;  /* 0x00000005000b7c02 */ /* 0x020fe20008000f00 */
[----:B------:R-:W-:Y:S02]  /*6c20*/  IMAD.U32 R10, RZ, RZ, UR4 ;  /* 0x00000004ff0a7e24 */ /* 0x000fe4000f8e00ff */
[----:B------:R-:W-:Y:S07]  /*6c30*/  LEPC R20, `(.L_x_105) ;  /* 0x000000001014794e */ /* 0x000fee0000000000 */
[----:B---34-:R-:W-:Y:S05]  /*6c40*/  CALL.ABS.NOINC R14 ;  /* 0x000000000e007343 */ /* 0x018fea0003c00000 */
.L_x_105:
[----:B------:R-:W-:Y:S05]  /*6c50*/  WARPSYNC.ALL ;  /* 0x0000000000007948 */ /* 0x000fea0003800000 */
[----:B------:R-:W-:Y:S01]  /*6c60*/  R2UR UR4, R33 ;  /* 0x00000000210472ca */ /* 0x000fe200000e0000 */
[----:B------:R-:W-:Y:S01]  /*6c70*/  BSSY.RECONVERGENT B0, `(.L_x_106) ;  /* 0x000005b000007945 */ /* 0x000fe20003800200 */
[----:B------:R-:W-:Y:S02]  /*6c80*/  ISETP.NE.AND P6, PT, R77, RZ, PT ;  /* 0x000000ff4d00720c */ /* 0x000fe40003fc5270 */
[----:B------:R-:W-:Y:S02]  /*6c90*/  ISETP.NE.AND P0, PT, R72, RZ, PT ;  /* 0x000000ff4800720c */ /* 0x000fe40003f05270 */
[----:B------:R-:W-:Y:S02]  /*6ca0*/  MOV R3, UR51 ;  /* 0x0000003300037c02 */ /* 0x000fe40008000f00 */
[----:B------:R-:W-:Y:S05]  /*6cb0*/  MOV R0, UR37 ;  /* 0x0000002500007c02 */ /* 0x000fea0008000f00 */
[----:B------:R-:W1:Y:S02]  /*6cc0*/  LDTM.x16 R4, tmem[UR4+0x10] ;  /* 0x00001004000479ee */ /* 0x000e640008240000 */
[----:B------:R-:W-:Y:S02]  /*6cd0*/  @P6 LEA R3, R3, UR48, 0x3 ;  /* 0x0000003003036c11 */ /* 0x000fe4000f8e18ff */
[----:B------:R-:W-:Y:S02]  /*6ce0*/  @P6 SHF.L.U32 R20, R68, 0x1f, RZ ;  /* 0x0000001f44146819 */ /* 0x000fe400000006ff */
[----:B------:R-:W-:Y:S04]  /*6cf0*/  @P6 IADD3 R3, PT, PT, R3, 0xc0, RZ ;  /* 0x000000c003036810 */ /* 0x000fe80007ffe0ff */
[----:B------:R-:W-:Y:S02]  /*6d00*/  @P6 PRMT R0, R0, 0x654, R3 ;  /* 0x0000065400006816 */ /* 0x000fe40000000003 */
[----:B------:R-:W-:Y:S01]  /*6d10*/  LEA R3, R80, UR48, 0x3 ;  /* 0x0000003050037c11 */ /* 0x000fe2000f8e18ff */
[C---:B-1----:R-:W-:Y:S01]  /*6d20*/  FMUL R4, R32.reuse, R4 ;  /* 0x0000000420047220 */ /* 0x042fe20000400000 */
        /* <DEDUP_REMOVED lines=52> */
[----:B--2---:R-:W2:Y:S02]  /*7070*/  FENCE.VIEW.ASYNC.S ;  /* 0x00000000000073c6 */ /* 0x004ea40000000000 */
[----:B--2---:R-:W-:Y:S06]  /*7080*/  BAR.SYNC.DEFER_BLOCKING 0x1, 0x80 ;  /* 0x0042000000007b1d */ /* 0x004fec0000010000 */
[----:B------:R-:W-:Y:S05]  /*7090*/  @P0 BRA `(.L_x_107) ;  /* 0x0000000000600947 */ /* 0x000fea0003800000 */
[----:B------:R-:W-:Y:S02]  /*70a0*/  UIADD3 UR20, UP0, UPT, UR52, 0x880, URZ ;  /* 0x0000088034147890 */ /* 0x000fe4000ff1e0ff */
[----:B------:R-:W-:Y:S02]  /*70b0*/  UIADD3 UR14, UPT, UPT, UR42, 0x10, URZ ;  /* 0x000000102a0e7890 */ /* 0x000fe4000fffe0ff */
[----:B------:R-:W-:Y:S02]  /*70c0*/  UIADD3 UR12, UPT, UPT, UR48, 0x2200, URZ ;  /* 0x00002200300c7890 */ /* 0x000fe4000fffe0ff */
[----:B------:R-:W-:Y:S01]  /*70d0*/  UIADD3.X UR21, UPT, UPT, URZ, UR53, URZ, UP0, !UPT ;  /* 0x00000035ff157290 */ /* 0x000fe200087fe4ff */
[----:B------:R-:W-:Y:S01]  /*70e0*/  UMOV UR13, UR41 ;  /* 0x00000029000d7c82 */ /* 0x000fe20008000000 */
[----:B------:R-:W-:Y:S01]  /*70f0*/  UMOV UR15, UR36 ;  /* 0x00000024000f7c82 */ /* 0x000fe20008000000 */
[----:B------:R-:W-:Y:S02]  /*7100*/  UIADD3 UR17, UPT, UPT, UR41, 0x20, URZ ;  /* 0x0000002029117890 */ /* 0x000fe4000fffe0ff */
[----:B------:R-:W-:Y:S01]  /*7110*/  UIADD3 UR16, UPT, UPT, UR48, 0x2a00, URZ ;  /* 0x00002a0030107890 */ /* 0x000fe2000fffe0ff */
[----:B------:R-:W-:Y:S03]  /*7120*/  UMOV UR19, UR36 ;  /* 0x0000002400137c82 */ /* 0x000fe60008000000 */
[----:B------:R2:W-:Y:S01]  /*7130*/  UTMASTG.3D [UR12], [UR20] ;  /* 0x0000000c140073b5 */ /* 0x0005e20008010000 */
[----:B------:R-:W-:Y:S01]  /*7140*/  UMOV UR18, UR14 ;  /* 0x0000000e00127c82 */ /* 0x000fe20008000000 */
[----:B------:R-:W-:Y:S02]  /*7150*/  UIADD3 UR9, UPT, UPT, UR41, 0x40, URZ ;  /* 0x0000004029097890 */ /* 0x000fe4000fffe0ff */
[----:B------:R-:W-:Y:S01]  /*7160*/  UIADD3 UR8, UPT, UPT, UR48, 0x3200, URZ ;  /* 0x0000320030087890 */ /* 0x000fe2000fffe0ff */
[----:B------:R-:W-:Y:S01]  /*7170*/  UMOV UR11, UR36 ;  /* 0x00000024000b7c82 */ /* 0x000fe20008000000 */
[----:B------:R-:W-:Y:S01]  /*7180*/  UMOV UR10, UR14 ;  /* 0x0000000e000a7c82 */ /* 0x000fe20008000000 */
[----:B------:R2:W-:Y:S01]  /*7190*/  UTMASTG.3D [UR16], [UR20] ;  /* 0x00000010140073b5 */ /* 0x0005e20008010000 */
[----:B------:R-:W-:Y:S02]  /*71a0*/  UIADD3 UR5, UPT, UPT, UR41, 0x60, URZ ;  /* 0x0000006029057890 */ /* 0x000fe4000fffe0ff */
[----:B------:R-:W-:Y:S01]  /*71b0*/  UIADD3 UR4, UPT, UPT, UR48, 0x3a00, URZ ;  /* 0x00003a0030047890 */ /* 0x000fe2000fffe0ff */
[----:B------:R-:W-:Y:S01]  /*71c0*/  UMOV UR7, UR36 ;  /* 0x0000002400077c82 */ /* 0x000fe20008000000 */
[----:B------:R-:W-:Y:S01]  /*71d0*/  UMOV UR6, UR14 ;  /* 0x0000000e00067c82 */ /* 0x000fe20008000000 */
[----:B------:R2:W-:Y:S06]  /*71e0*/  UTMASTG.3D [UR8], [UR20] ;  /* 0x00000008140073b5 */ /* 0x0005ec0008010000 */
[----:B------:R2:W-:Y:S01]  /*71f0*/  UTMASTG.3D [UR4], [UR20] ;  /* 0x00000004140073b5 */ /* 0x0005e20008010000 */
[----:B------:R0:W-:Y:S01]  /*7200*/  UTMACMDFLUSH ;  /* 0x00000000000079b7 */ /* 0x0001e20000000000 */
[----:B--2---:R-:W-:Y:S04]  /*7210*/  DEPBAR.LE SB0, 0x1 ;  /* 0x000080400000791a */ /* 0x004fe80000000000 */
.L_x_107:
[----:B------:R-:W-:Y:S05]  /*7220*/  BSYNC.RECONVERGENT B0 ;  /* 0x0000000000007941 */ /* 0x000fea0003800200 */
.L_x_106:
[----:B------:R-:W-:Y:S01]  /*7230*/  BAR.SYNC.DEFER_BLOCKING 0x1, 0x80 ;  /* 0x0042000000007b1d */ /* 0x000fe20000010000 */
[----:B------:R-:W-:Y:S04]  /*7240*/  UIADD3 UR40, UPT, UPT, UR51, 0x1, URZ ;  /* 0x0000000133287890 */ /* 0x000fe8000fffe0ff */
[----:B------:R-:W-:Y:S04]  /*7250*/  UISETP.NE.AND UP0, UPT, UR40, 0x4, UPT ;  /* 0x000000042800788c */ /* 0x000fe8000bf05270 */
[----:B------:R-:W-:Y:S01]  /*7260*/  USEL UR40, UR40, URZ, UP0 ;  /* 0x000000ff28287287 */ /* 0x000fe20008000000 */
[----:B------:R2:W-:Y:S01]  /*7270*/  @P6 SYNCS.ARRIVE.TRANS64.RED.A1T0 RZ, [R0+URZ], RZ ;  /* 0x000000ff00ff69a7 */ /* 0x0005e200081004ff */
[----:B------:R-:W-:Y:S01]  /*7280*/  BSSY B1, `(.L_x_108) ;  /* 0x0000024000017945 */ /* 0x000fe20003800000 */
[----:B------:R-:W4:Y:S02]  /*7290*/  @P6 SYNCS.PHASECHK.TRANS64.TRYWAIT P0, [R3+URZ+0xa0], R20 ;  /* 0x0000a014030065a7 */ /* 0x000f2400080011ff */
[----:B----4-:R-:W-:Y:S01]  /*72a0*/  @P6 SEL R81, RZ, 0x1, !P0 ;  /* 0x00000001ff516807 */ /* 0x010fe20004000000 */
[----:B--2---:R-:W-:Y:S06]  /*72b0*/  @!P6 BRA `(.L_x_109) ;  /* 0x000000000080e947 */ /* 0x004fec0003800000 */
[----:B------:R-:W-:Y:S01]  /*72c0*/  ISETP.NE.AND P0, PT, R81, RZ, PT ;  /* 0x000000ff5100720c */ /* 0x000fe20003f05270 */
[----:B------:R-:W-:Y:S01]  /*72d0*/  BSSY B0, `(.L_x_110) ;  /* 0x0000009000007945 */ /* 0x000fe20003800000 */
[----:B------:R-:W-:Y:S11]  /*72e0*/  ISETP.NE.AND P1, PT, R82, RZ, PT ;  /* 0x000000ff5200720c */ /* 0x000ff60003f25270 */
[----:B------:R-:W-:Y:S02]  /*72f0*/  @!UPT UIADD3 URZ, UPT, UPT, URZ, URZ, URZ ;  /* 0x000000fffffff290 */ /* 0x000fe4000fffe0ff */
[C---:B-1----:R-:W-:Y:S02]  /*7300*/  @P1 IMAD R4, R80.reuse, 0x2000, R71 ;  /* 0x0000200050041824 */ /* 0x042fe400078e0247 */
[----:B------:R-:W-:Y:S01]  /*7310*/  @P1 IMAD R0, R80, 0x2000, R78 ;  /* 0x0000200050001824 */ /* 0x000fe200078e024e */
[----:B------:R-:W-:Y:S06]  /*7320*/  @P0 BRA `(.L_x_111) ;  /* 0x00000000000c0947 */ /* 0x000fec0003800000 */
[----:B------:R-:W-:Y:S04]  /*7330*/  SHF.L.U32 R6, R68, 0x1f, RZ ;  /* 0x0000001f44067819 */ /* 0x000fe800000006ff */
[----:B------:R-:W1:Y:S02]  /*7340*/  SYNCS.PHASECHK.TRANS64.TRYWAIT P0, [R3+URZ+0xa0], R6 ;  /* 0x0000a006030075a7 */ /* 0x000e6400080011ff */
[----:B-1----:R-:W-:Y:S05]  /*7350*/  @!P0 BRA `(.L_x_112) ;  /* 0x0000002000748947 */ /* 0x002fea0003800000 */
.L_x_111:
[----:B------:R-:W-:Y:S05]  /*7360*/  BSYNC B0 ;  /* 0x0000000000007941 */ /* 0x000fea0003800000 */
.L_x_110:
[----:B------:R-:W-:Y:S11]  /*7370*/  ISETP.NE.AND P0, PT, R82, RZ, PT ;  /* 0x000000ff5200720c */ /* 0x000ff60003f05270 */
[----:B------:R-:W-:Y:S02]  /*7380*/  @!UPT UIADD3 URZ, UPT, UPT, URZ, URZ, URZ ;  /* 0x000000fffffff290 */ /* 0x000fe4000fffe0ff */
[----:B------:R2:W4:Y:S01]  /*7390*/  @P0 LDS R34, [R4] ;  /* 0x0000000004220984 */ /* 0x0005220000000800 */
[C---:B-1----:R-:W-:Y:S01]  /*73a0*/  @P0 IMAD R3, R80.reuse, 0x2000, R69 ;  /* 0x0000200050030824 */ /* 0x042fe200078e0245 */
[C---:B------:R-:W-:Y:S01]  /*73b0*/  @P0 LEA R5, R80.reuse, R74, 0xd ;  /* 0x0000004a50050211 */ /* 0x040fe200078e68ff */
[----:B------:R-:W-:Y:S01]  /*73c0*/  VIADD R80, R80, 0x1 ;  /* 0x0000000150507836 */ /* 0x000fe20000000000 */
        /* <DEDUP_REMOVED lines=14> */
[----:B----4-:R2:W1:Y:S02]  /*74b0*/  @P0 LDS R50, [R5+0x600] ;  /* 0x0006000005320984 */ /* 0x0104640000000800 */
.L_x_109:
[----:B------:R-:W-:Y:S05]  /*74c0*/  BSYNC B1 ;  /* 0x0000000000017941 */ /* 0x000fea0003800000 */
.L_x_108:
[----:B--2---:R-:W-:Y:S05]  /*74d0*/  VIADD R0, R33, 0x20 ;  /* 0x0000002021007836 */ /* 0x004fea0000000000 */
[----:B------:R-:W-:Y:S04]  /*74e0*/  SHF.R.U32.HI R0, RZ, 0x15, R0 ;  /* 0x00000015ff007819 */ /* 0x000fe80000011600 */
[----:B------:R-:W-:Y:S11]  /*74f0*/  LOP3.LUT P0, RZ, R0, 0x3, R63, 0x48, !PT ;  /* 0x0000000300ff7812 */ /* 0x000ff6000780483f */
[----:B------:R-:W-:Y:S02]  /*7500*/  @!UPT UIADD3 URZ, UPT, UPT, URZ, URZ, URZ ;  /* 0x000000fffffff290 */ /* 0x000fe4000fffe0ff */
[----:B------:R-:W-:Y:S05]  /*7510*/  @!P0 BRA `(.L_x_113) ;  /* 0x0000000000408947 */ /* 0x000fea0003800000 */
[----:B------:R-:W2:Y:S01]  /*7520*/  LDCU.64 UR8, c[0x4][0x70] ;  /* 0x01000e00ff0877ac */ /* 0x000ea20008000a00 */
[----:B-1----:R-:W-:Y:S01]  /*7530*/  MOV R15, 0x0 ;  /* 0x00000000000f7802 */ /* 0x002fe20000000f00 */
[----:B------:R-:W-:Y:S02]  /*7540*/  HFMA2 R12, -RZ, RZ, 0, 5.9604644775390625e-08 ;  /* 0x00000001ff0c7431 */ /* 0x000fe400000001ff */
[----:B------:R-:W-:Y:S02]  /*7550*/  IMAD.MOV.U32 R8, RZ, RZ, 0x192 ;  /* 0x00000192ff087424 */ /* 0x000fe400078e00ff */
[----:B------:R-:W-:Y:S01]  /*7560*/  IMAD.MOV.U32 R13, RZ, RZ, RZ ;  /* 0x000000ffff0d7224 */ /* 0x000fe200078e00ff */
[----:B------:R-:W1:Y:S01]  /*7570*/  LDCU.64 UR6, c[0x4][0x78] ;  /* 0x01000f00ff0677ac */ /* 0x000e620008000a00 */
[----:B------:R-:W4:Y:S01]  /*7580*/  LDC.64 R14, c[0x4][R15] ;  /* 0x010000000f0e7b82 */ /* 0x000f220000000a00 */
[----:B------:R-:W5:Y:S01]  /*7590*/  LDCU.64 UR4, c[0x4][0x10] ;  /* 0x01000200ff0477ac */ /* 0x000f620008000a00 */
[----:B--2---:R-:W-:Y:S01]  /*75a0*/  MOV R5, UR9 ;  /* 0x0000000900057c02 */ /* 0x004fe20008000f00 */
[----:B------:R-:W-:Y:S01]  /*75b0*/  IMAD.U32 R4, RZ, RZ, UR8 ;  /* 0x00000008ff047e24 */ /* 0x000fe2000f8e00ff */
[----:B-1----:R-:W-:Y:S01]  /*75c0*/  MOV R7, UR7 ;  /* 0x0000000700077c02 */ /* 0x002fe20008000f00 */
[----:B------:R-:W-:Y:S01]  /*75d0*/  IMAD.U32 R6, RZ, RZ, UR6 ;  /* 0x00000006ff067e24 */ /* 0x000fe2000f8e00ff */
[----:B-----5:R-:W-:Y:S01]  /*75e0*/  MOV R11, UR5 ;  /* 0x00000005000b7c02 */ /* 0x020fe20008000f00 */
[----:B------:R-:W-:Y:S02]  /*75f0*/  IMAD.U32 R10, RZ, RZ, UR4 ;  /* 0x00000004ff0a7e24 */ /* 0x000fe4000f8e00ff */
[----:B------:R-:W-:Y:S07]  /*7600*/  LEPC R20, `(.L_x_113) ;  /* 0x000000001014794e */ /* 0x000fee0000000000 */
[----:B---34-:R-:W-:Y:S05]  /*7610*/  CALL.ABS.NOINC R14 ;  /* 0x000000000e007343 */ /* 0x018fea0003c00000 */
.L_x_113:
[----:B------:R-:W-:Y:S05]  /*7620*/  WARPSYNC.ALL ;  /* 0x0000000000007948 */ /* 0x000fea0003800000 */
[----:B------:R-:W-:Y:S01]  /*7630*/  R2UR UR4, R33 ;  /* 0x00000000210472ca */ /* 0x000fe200000e0000 */
[----:B------:R-:W-:Y:S01]  /*7640*/  BSSY.RECONVERGENT B0, `(.L_x_114) ;  /* 0x000005b000007945 */ /* 0x000fe20003800200 */
[----:B------:R-:W-:Y:S02]  /*7650*/  ISETP.NE.AND P6, PT, R77, RZ, PT ;  /* 0x000000ff4d00720c */ /* 0x000fe40003fc5270 */
[----:B------:R-:W-:Y:S02]  /*7660*/  ISETP.NE.AND P0, PT, R72, RZ, PT ;  /* 0x000000ff4800720c */ /* 0x000fe40003f05270 */
[----:B------:R-:W-:Y:S02]  /*7670*/  MOV R3, UR40 ;  /* 0x0000002800037c02 */ /* 0x000fe40008000f00 */
[----:B------:R-:W-:Y:S02]  /*7680*/  MOV R0, UR37 ;  /* 0x0000002500007c02 */ /* 0x000fe40008000f00 */
[----:B------:R-:W-:Y:S03]  /*7690*/  LEA R20, R80, UR48, 0x3 ;  /* 0x0000003050147c11 */ /* 0x000fe6000f8e18ff */
[----:B-1----:R-:W1:Y:S02]  /*76a0*/  LDTM.x16 R4, tmem[UR4+0x20] ;  /* 0x00002004000479ee */ /* 0x002e640008240000 */
[----:B------:R-:W-:Y:S04]  /*76b0*/  @P6 LEA R3, R3, UR48, 0x3 ;  /* 0x0000003003036c11 */ /* 0x000fe8000f8e18ff */
[----:B------:R-:W-:Y:S04]  /*76c0*/  @P6 IADD3 R3, PT, PT, R3, 0xc0, RZ ;  /* 0x000000c003036810 */ /* 0x000fe80007ffe0ff */
[----:B------:R-:W-:Y:S02]  /*76d0*/  @P6 PRMT R0, R0, 0x654, R3 ;  /* 0x0000065400006816 */ /* 0x000fe40000000003 */
[----:B------:R-:W-:Y:S01]  /*76e0*/  @P6 SHF.L.U32 R3, R68, 0x1f, RZ ;  /* 0x0000001f44036819 */ /* 0x000fe200000006ff */
        /* <DEDUP_REMOVED lines=80> */
.L_x_115:
[----:B------:R-:W-:Y:S05]  /*7bf0*/  BSYNC.RECONVERGENT B0 ;  /* 0x0000000000007941 */ /* 0x000fea0003800200 */
.L_x_114:
        /* <DEDUP_REMOVED lines=19> */
.L_x_119:
[----:B------:R-:W-:Y:S05]  /*7d30*/  BSYNC B0 ;  /* 0x0000000000007941 */ /* 0x000fea0003800000 */
.L_x_118:
[----:B------:R-:W-:Y:S11]  /*7d40*/  ISETP.NE.AND P0, PT, R82, RZ, PT ;  /* 0x000000ff5200720c */ /* 0x000ff60003f05270 */
[----:B------:R-:W-:Y:S02]  /*7d50*/  @!UPT UIADD3 URZ, UPT, UPT, URZ, URZ, URZ ;  /* 0x000000fffffff290 */ /* 0x000fe4000fffe0ff */
[----:B------:R2:W4:Y:S01]  /*7d60*/  @P0 LDS R34, [R4] ;  /* 0x0000000004220984 */ /* 0x0005220000000800 */
[C---:B-1----:R-:W-:Y:S01]  /*7d70*/  @P0 IMAD R3, R80.reuse, 0x2000, R69 ;  /* 0x0000200050030824 */ /* 0x042fe200078e0245 */
[----:B------:R-:W-:Y:S02]  /*7d80*/  @P0 LEA R80, R80, R74, 0xd ;  /* 0x0000004a50500211 */ /* 0x000fe400078e68ff */
        /* <DEDUP_REMOVED lines=15> */
.L_x_117:
[----:B------:R-:W-:Y:S05]  /*7e80*/  BSYNC B1 ;  /* 0x0000000000017941 */ /* 0x000fea0003800000 */
.L_x_116:
        /* <DEDUP_REMOVED lines=21> */
.L_x_121:
[----:B------:R-:W-:Y:S01]  /*7fe0*/  ISETP.NE.AND P0, PT, R72, RZ, PT ;  /* 0x000000ff4800720c */ /* 0x000fe20003f05270 */
[----:B------:R-:W-:Y:S05]  /*7ff0*/  WARPSYNC.ALL ;  /* 0x0000000000007948 */ /* 0x000fea0003800000 */
[----:B------:R-:W-:Y:S01]  /*8000*/  R2UR UR4, R33 ;  /* 0x00000000210472ca */ /* 0x000fe200000e0000 */
[----:B------:R-:W-:Y:S01]  /*8010*/  BSSY.RECONVERGENT B0, `(.L_x_122) ;  /* 0x0000057000007945 */ /* 0x000fe20003800200 */
[----:B------:R-:W-:Y:S11]  /*8020*/  R2UR UR5, R79 ;  /* 0x000000004f0572ca */ /* 0x000ff600000e0000 */
[----:B-1----:R-:W1:Y:S01]  /*8030*/  LDTM.x16 R4, tmem[UR4+0x30] ;  /* 0x00003004000479ee */ /* 0x002e620008240000 */
[----:B------:R-:W-:Y:S01]  /*8040*/  NOP ;  /* 0x0000000000007918 */ /* 0x000fe20000000000 */
[----:B------:R-:W-:Y:S04]  /*8050*/  UIADD3 UR5, UPT, UPT, UR5, 0x120, URZ ;  /* 0x0000012005057890 */ /* 0x000fe8000fffe0ff */
[----:B------:R-:W-:Y:S09]  /*8060*/  UPRMT UR5, UR37, 0x654, UR5 ;  /* 0x0000065425057896 */ /* 0x000ff20008000005 */
[----:B-1----:R-:W-:Y:S01]  /*8070*/  SYNCS.ARRIVE.TRANS64.RED.A1T0 RZ, [UR5], RZ ;  /* 0x000000ffffff79a7 */ /* 0x002fe20008100405 */
[C---:B------:R-:W-:Y:S01]  /*8080*/  FMUL R4, R32.reuse, R4 ;  /* 0x0000000420047220 */ /* 0x040fe20000400000 */
        /* <DEDUP_REMOVED lines=79> */
.L_x_123:
[----:B------:R-:W-:Y:S05]  /*8580*/  BSYNC.RECONVERGENT B0 ;  /* 0x0000000000007941 */ /* 0x000fea0003800200 */
.L_x_122:
[----:B------:R-:W-:Y:S01]  /*8590*/  BAR.SYNC.DEFER_BLOCKING 0x1, 0x80 ;  /* 0x0042000000007b1d */ /* 0x000fe20000010000 */
[----:B------:R-:W-:Y:S01]  /*85a0*/  UISETP.NE.AND UP0, UPT, UR49, -0x4, UPT ;  /* 0xfffffffc3100788c */ /* 0x000fe2000bf05270 */
[----:B------:R-:W-:Y:S08]  /*85b0*/  IADD3 R0, PT, PT, R30, 0x1, RZ ;  /* 0x000000011e007810 */ /* 0x000ff00007ffe0ff */
[----:B------:R-:W-:Y:S05]  /*85c0*/  BRA.U !UP0, `(.L_x_124) ;  /* 0x0000000108287547 */ /* 0x000fea000b800000 */
[----:B------:R-:W-:Y:S01]  /*85d0*/  ISETP.NE.AND P0, PT, R77, RZ, PT ;  /* 0x000000ff4d00720c */ /* 0x000fe20003f05270 */
[----:B-1----:R-:W-:Y:S01]  /*85e0*/  IMAD.U32 R4, RZ, RZ, UR51 ;  /* 0x00000033ff047e24 */ /* 0x002fe2000f8e00ff */
[----:B------:R-:W-:Y:S01]  /*85f0*/  UIADD3 UR51, UPT, UPT, UR51, 0x1, URZ ;  /* 0x0000000133337890 */ /* 0x000fe2000fffe0ff */
[----:B------:R-:W-:Y:S03]  /*8600*/  IMAD.U32 R3, RZ, RZ, UR37 ;  /* 0x00000025ff037e24 */ /* 0x000fe6000f8e00ff */
[----:B------:R-:W-:Y:S04]  /*8610*/  UISETP.NE.AND UP0, UPT, UR51, 0x4, UPT ;  /* 0x000000043300788c */ /* 0x000fe8000bf05270 */
[----:B------:R-:W-:Y:S03]  /*8620*/  USEL UR51, UR51, URZ, UP0 ;  /* 0x000000ff33337287 */ /* 0x000fe60008000000 */
[----:B------:R-:W-:Y:S05]  /*8630*/  @P0 LEA R4, R4, UR48, 0x3 ;  /* 0x0000003004040c11 */ /* 0x000fea000f8e18ff */
[----:B------:R-:W-:Y:S05]  /*8640*/  @P0 VIADD R4, R4, 0xc0 ;  /* 0x000000c004040836 */ /* 0x000fea0000000000 */
[----:B------:R-:W-:Y:S04]  /*8650*/  @P0 PRMT R3, R3, 0x654, R4 ;  /* 0x0000065403030816 */ /* 0x000fe80000000004 */
[----:B------:R2:W-:Y:S03]  /*8660*/  @P0 SYNCS.ARRIVE.TRANS64.RED.A1T0 RZ, [R3+URZ], RZ ;  /* 0x000000ff03ff09a7 */ /* 0x0005e600081004ff */
.L_x_124:
[----:B------:R-:W-:Y:S01]  /*8670*/  ISETP.NE.AND P2, PT, R73, RZ, PT ;  /* 0x000000ff4900720c */ /* 0x000fe20003f45270 */
[----:B--2---:R-:W-:Y:S01]  /*8680*/  IMAD.IADD R3, R29, 0x1, R58 ;  /* 0x000000011d037824 */ /* 0x004fe200078e023a */
[----:B------:R-:W-:Y:S01]  /*8690*/  ISETP.NE.AND P0, PT, R76, 0x2, PT ;  /* 0x000000024c00780c */ /* 0x000fe20003f05270 */
[----:B------:R-:W-:Y:S01]  /*86a0*/  UIADD3 UR49, UPT, UPT, UR49, 0x4, URZ ;  /* 0x0000000431317890 */ /* 0x000fe2000fffe0ff */
[----:B------:R-:W-:Y:S01]  /*86b0*/  ISETP.NE.AND P1, PT, R0, 0x2, PT ;  /* 0x000000020000780c */ /* 0x000fe20003f25270 */
[----:B------:R-:W-:Y:S01]  /*86c0*/  IMAD.IADD R33, R27, 0x1, R51 ;  /* 0x000000011b217824 */ /* 0x000fe200078e0233 */
[----:B------:R-:W-:Y:S02]  /*86d0*/  R2UR UR11, R3 ;  /* 0x00000000030b72ca */ /* 0x000fe400000e0000 */
[----:B------:R-:W-:Y:S02]  /*86e0*/  SEL R3, RZ, 0x1, P0 ;  /* 0x00000001ff037807 */ /* 0x000fe40000000000 */
[----:B-1----:R-:W-:Y:S02]  /*86f0*/  SEL R4, RZ, 0x1, P1 ;  /* 0x00000001ff047807 */ /* 0x002fe40000800000 */
[----:B------:R-:W-:Y:S02]  /*8700*/  LOP3.LUT R66, R66, R3, RZ, 0x3c, !PT ;  /* 0x0000000342427212 */ /* 0x000fe400078e3cff */
[----:B------:R-:W-:Y:S02]  /*8710*/  @P2 R2UR UR36, R65 ;  /* 0x00000000412422ca */ /* 0x000fe400000e0000 */
[----:B------:R-:W-:Y:S02]  /*8720*/  LOP3.LUT R67, R67, R4, RZ, 0x3c, !PT ;  /* 0x0000000443437212 */ /* 0x000fe400078e3cff */
[----:B------:R-:W-:Y:S02]  /*8730*/  SEL R76, R76, RZ, P0 ;  /* 0x000000ff4c4c7207 */ /* 0x000fe40000000000 */
[----:B------:R-:W-:Y:S01]  /*8740*/  SEL R30, R0, RZ, P1 ;  /* 0x000000ff001e7207 */ /* 0x000fe20000800000 */
[----:B------:R-:W-:Y:S08]  /*8750*/  @P2 BRA `(.L_x_125) ;  /* 0xffffffc800d42947 */ /* 0x000ff0000383ffff */
[----:B------:R-:W-:-:S09]  /*8760*/  UISETP.NE.AND UP0, UPT, UR50, URZ, UPT ;  /* 0x000000ff3200728c */ /* 0x000fd2000bf05270 */
[----:B------:R-:W-:Y:S05]  /*8770*/  BRA.U !UP0, `(.L_x_126) ;  /* 0x0000000108487547 */ /* 0x000fea000b800000 */
[----:B------:R-:W1:Y:S02]  /*8780*/  LDCU.64 UR4, c[0x0][0xa90] ;  /* 0x00015200ff0477ac */ /* 0x000e640008000a00 */
[----:B-1----:R-:W-:-:S04]  /*8790*/  UISETP.NE.U32.AND UP0, UPT, UR4, URZ, UPT ;  /* 0x000000ff0400728c */ /* 0x002fc8000bf05070 */
[----:B------:R-:W-:-:S09]  /*87a0*/  UISETP.NE.AND.EX UP0, UPT, UR5, URZ, UPT, UP0 ;  /* 0x000000ff0500728c */ /* 0x000fd2000bf05300 */
[----:B------:R-:W-:Y:S05]  /*87b0*/  BRA.U UP0, `(.L_x_127) ;  /* 0x00000001000c7547 */ /* 0x000fea000b800000 */
[----:B------:R-:W-:-:S13]  /*87c0*/  FSETP.NEU.AND P0, PT, R35, RZ, PT ;  /* 0x000000ff2300720b */ /* 0x000fda0003f0d000 */
[----:B------:R-:W-:Y:S05]  /*87d0*/  @!P0 EXIT ;  /* 0x000000000000894d */ /* 0x000fea0003800000 */
[----:B------:R-:W-:Y:S05]  /*87e0*/  BRA `(.L_x_126) ;  /* 0x00000000002c7947 */ /* 0x000fea0003800000 */
.L_x_127:
[----:B------:R-:W-:Y:S01]  /*87f0*/  ISETP.NE.AND P0, PT, R75, RZ, PT ;  /* 0x000000ff4b00720c */ /* 0x000fe20003f05270 */
[----:B------:R-:W-:-:S12]  /*8800*/  BSSY.RECONVERGENT B0, `(.L_x_126) ;  /* 0x0000009000007945 */ /* 0x000fd80003800200 */
[----:B------:R-:W-:Y:S05]  /*8810*/  @P0 BRA `(.L_x_128) ;  /* 0x0000000000140947 */ /* 0x000fea0003800000 */
[----:B------:R-:W1:Y:S02]  /*8820*/  LDCU.64 UR4, c[0x0][0xa88] ;  /* 0x00015100ff0477ac */ /* 0x000e640008000a00 */
[----:B-1----:R-:W-:-:S04]  /*8830*/  ISETP.NE.U32.AND P0, PT, RZ, UR4, PT ;  /* 0x00000004ff007c0c */ /* 0x002fc8000bf05070 */
[----:B------:R-:W-:-:S13]  /*8840*/  ISETP.NE.AND.EX P0, PT, RZ, UR5, PT, P0 ;  /* 0x00000005ff007c0c */ /* 0x000fda000bf05300 */
[----:B------:R-:W-:Y:S05]  /*8850*/  @!P0 EXIT ;  /* 0x000000000000894d */ /* 0x000fea0003800000 */
[----:B------:R-:W-:Y:S05]  /*8860*/  BRA `(.L_x_129) ;  /* 0x0000000000087947 */ /* 0x000fea0003800000 */
.L_x_128:
[----:B------:R-:W-:-:S13]  /*8870*/  FSETP.NEU.AND P0, PT, R35, RZ, PT ;  /* 0x000000ff2300720b */ /* 0x000fda0003f0d000 */
[----:B------:R-:W-:Y:S05]  /*8880*/  @!P0 EXIT ;  /* 0x000000000000894d */ /* 0x000fea0003800000 */
.L_x_129:
[----:B------:R-:W-:Y:S05]  /*8890*/  BSYNC.RECONVERGENT B0 ;  /* 0x0000000000007941 */ /* 0x000fea0003800200 */
.L_x_126:
[----:B------:R-:W-:Y:S01]  /*88a0*/  ULEA UR4, UR51, UR48, 0x3 ;  /* 0x0000003033047291 */ /* 0x000fe2000f8e18ff */
[----:B------:R-:W-:-:S04]  /*88b0*/  DEPBAR.LE SB0, 0x0 ;  /* 0x000080000000791a */ /* 0x000fc80000000000 */
[----:B------:R-:W-:-:S04]  /*88c0*/  UIADD3 UR4, UPT, UPT, UR4, 0xc0, URZ ;  /* 0x000000c004047890 */ /* 0x000fc8000fffe0ff */
[----:B------:R-:W-:-:S09]  /*88d0*/  UPRMT UR4, UR37, 0x654, UR4 ;  /* 0x0000065425047896 */ /* 0x000fd20008000004 */
[----:B------:R-:W-:Y:S01]  /*88e0*/  SYNCS.ARRIVE.TRANS64.RED.A1T0 RZ, [UR4], RZ ;  /* 0x000000ffffff79a7 */ /* 0x000fe20008100404 */
[----:B------:R-:W-:Y:S05]  /*88f0*/  EXIT ;  /* 0x000000000000794d */ /* 0x000fea0003800000 */
.L_x_20:
[----:B----4-:R4:W1:Y:S02]  /*8900*/  SYNCS.PHASECHK.TRANS64.TRYWAIT P0, [R4+URZ+0x140], R5 ;  /* 0x00014005040075a7 */ /* 0x01086400080011ff */
[----:B-1----:R-:W-:Y:S05]  /*8910*/  @!P0 NANOSLEEP.SYNCS 0x989680 ;  /* 0x009896800000895d */ /* 0x002fea0003900000 */
[----:B------:R-:W1:Y:S02]  /*8920*/  @!P0 SYNCS.PHASECHK.TRANS64 P0, [R4+URZ+0x140], R5 ;  /* 0x00014005040085a7 */ /* 0x000e6400080010ff */
[----:B-1----:R-:W-:Y:S05]  /*8930*/  @!P0 BRA `(.L_x_20) ;  /* 0xfffffffc00f08947 */ /* 0x002fea000383ffff */
[----:B------:R-:W-:Y:S05]  /*8940*/  BRA `(.L_x_130) ;  /* 0xffffff8c00507947 */ /* 0x000fea000383ffff */
.L_x_23:
[----:B------:R-:W-:-:S07]  /*8950*/  MOV R4, UR33 ;  /* 0x0000002100047c02 */ /* 0x000fce0008000f00 */
.L_x_131:
[----:B-1----:R1:W2:Y:S02]  /*8960*/  SYNCS.PHASECHK.TRANS64.TRYWAIT P0, [R4+URZ+0x50], R5 ;  /* 0x00005005040075a7 */ /* 0x0022a400080011ff */
[----:B--2---:R-:W-:Y:S05]  /*8970*/  @!P0 NANOSLEEP.SYNCS 0x989680 ;  /* 0x009896800000895d */ /* 0x004fea0003900000 */
[----:B------:R-:W2:Y:S02]  /*8980*/  @!P0 SYNCS.PHASECHK.TRANS64 P0, [R4+URZ+0x50], R5 ;  /* 0x00005005040085a7 */ /* 0x000ea400080010ff */
[----:B--2---:R-:W-:Y:S05]  /*8990*/  @!P0 BRA `(.L_x_131) ;  /* 0xfffffffc00f08947 */ /* 0x004fea000383ffff */
[----:B------:R-:W-:Y:S05]  /*89a0*/  BRA `(.L_x_22) ;  /* 0xffffff8c00b07947 */ /* 0x000fea000383ffff */
.L_x_26:
[----:B-1----:R1:W2:Y:S02]  /*89b0*/  SYNCS.PHASECHK.TRANS64.TRYWAIT P0, [R8+URZ+0xf0], R5 ;  /* 0x0000f005080075a7 */ /* 0x0022a400080011ff */
[----:B--2---:R-:W-:Y:S05]  /*89c0*/  @!P0 NANOSLEEP.SYNCS 0x989680 ;  /* 0x009896800000895d */ /* 0x004fea0003900000 */
[----:B------:R-:W2:Y:S02]  /*89d0*/  @!P0 SYNCS.PHASECHK.TRANS64 P0, [R8+URZ+0xf0], R5 ;  /* 0x0000f005080085a7 */ /* 0x000ea400080010ff */
[----:B--2---:R-:W-:Y:S05]  /*89e0*/  @!P0 BRA `(.L_x_26) ;  /* 0xfffffffc00f08947 */ /* 0x004fea000383ffff */
[----:B------:R-:W-:Y:S05]  /*89f0*/  BRA `(.L_x_132) ;  /* 0xffffff9000507947 */ /* 0x000fea000383ffff */
.L_x_30:
[----:B------:R-:W-:-:S07]  /*8a00*/  MOV R0, UR4 ;  /* 0x0000000400007c02 */ /* 0x000fce0008000f00 */
.L_x_133:
[----:B-1----:R1:W2:Y:S02]  /*8a10*/  SYNCS.PHASECHK.TRANS64.TRYWAIT P0, [R0+URZ], R3 ;  /* 0x00000003000075a7 */ /* 0x0022a400080011ff */
[----:B--2---:R-:W-:Y:S05]  /*8a20*/  @!P0 NANOSLEEP.SYNCS 0x989680 ;  /* 0x009896800000895d */ /* 0x004fea0003900000 */
[----:B------:R-:W2:Y:S02]  /*8a30*/  @!P0 SYNCS.PHASECHK.TRANS64 P0, [R0+URZ], R3 ;  /* 0x00000003000085a7 */ /* 0x000ea400080010ff */
[----:B--2---:R-:W-:Y:S05]  /*8a40*/  @!P0 BRA `(.L_x_133) ;  /* 0xfffffffc00f08947 */ /* 0x004fea000383ffff */
[----:B------:R-:W-:Y:S05]  /*8a50*/  BRA `(.L_x_134) ;  /* 0xffffff9400c47947 */ /* 0x000fea000383ffff */
.L_x_31:
[----:B------:R-:W-:-:S07]  /*8a60*/  MOV R0, UR4 ;  /* 0x0000000400007c02 */ /* 0x000fce0008000f00 */
.L_x_135:
[----:B-1----:R1:W2:Y:S02]  /*8a70*/  SYNCS.PHASECHK.TRANS64.TRYWAIT P0, [R0+URZ], R3 ;  /* 0x00000003000075a7 */ /* 0x0022a400080011ff */
[----:B--2---:R-:W-:Y:S05]  /*8a80*/  @!P0 NANOSLEEP.SYNCS 0x989680 ;  /* 0x009896800000895d */ /* 0x004fea0003900000 */
[----:B------:R-:W2:Y:S02]  /*8a90*/  @!P0 SYNCS.PHASECHK.TRANS64 P0, [R0+URZ], R3 ;  /* 0x00000003000085a7 */ /* 0x000ea400080010ff */
[----:B--2---:R-:W-:Y:S05]  /*8aa0*/  @!P0 BRA `(.L_x_135) ;  /* 0xfffffffc00f08947 */ /* 0x004fea000383ffff */
[----:B------:R-:W-:Y:S05]  /*8ab0*/  BRA `(.L_x_136) ;  /* 0xffffff9400d07947 */ /* 0x000fea000383ffff */
.L_x_32:
[----:B------:R-:W-:-:S07]  /*8ac0*/  MOV R0, UR4 ;  /* 0x0000000400007c02 */ /* 0x000fce0008000f00 */
.L_x_137:
[----:B-1----:R1:W2:Y:S02]  /*8ad0*/  SYNCS.PHASECHK.TRANS64.TRYWAIT P0, [R0+URZ], R3 ;  /* 0x00000003000075a7 */ /* 0x0022a400080011ff */
[----:B--2---:R-:W-:Y:S05]  /*8ae0*/  @!P0 NANOSLEEP.SYNCS 0x989680 ;  /* 0x009896800000895d */ /* 0x004fea0003900000 */
[----:B------:R-:W2:Y:S02]  /*8af0*/  @!P0 SYNCS.PHASECHK.TRANS64 P0, [R0+URZ], R3 ;  /* 0x00000003000085a7 */ /* 0x000ea400080010ff */
[----:B--2---:R-:W-:Y:S05]  /*8b00*/  @!P0 BRA `(.L_x_137) ;  /* 0xfffffffc00f08947 */ /* 0x004fea000383ffff */
[----:B------:R-:W-:Y:S05]  /*8b10*/  BRA `(.L_x_138) ;  /* 0xffffff9400dc7947 */ /* 0x000fea000383ffff */
.L_x_33:
[----:B------:R-:W-:-:S07]  /*8b20*/  MOV R0, UR4 ;  /* 0x0000000400007c02 */ /* 0x000fce0008000f00 */
.L_x_139:
[----:B-1----:R1:W2:Y:S02]  /*8b30*/  SYNCS.PHASECHK.TRANS64.TRYWAIT P0, [R0+URZ], R3 ;  /* 0x00000003000075a7 */ /* 0x0022a400080011ff */
[----:B--2---:R-:W-:Y:S05]  /*8b40*/  @!P0 NANOSLEEP.SYNCS 0x989680 ;  /* 0x009896800000895d */ /* 0x004fea0003900000 */
[----:B------:R-:W2:Y:S02]  /*8b50*/  @!P0 SYNCS.PHASECHK.TRANS64 P0, [R0+URZ], R3 ;  /* 0x00000003000085a7 */ /* 0x000ea400080010ff */
[----:B--2---:R-:W-:Y:S05]  /*8b60*/  @!P0 BRA `(.L_x_139) ;  /* 0xfffffffc00f08947 */ /* 0x004fea000383ffff */
[----:B------:R-:W-:Y:S05]  /*8b70*/  BRA `(.L_x_140) ;  /* 0xffffff9400e87947 */ /* 0x000fea000383ffff */
.L_x_34:
[----:B------:R-:W-:-:S07]  /*8b80*/  MOV R0, UR4 ;  /* 0x0000000400007c02 */ /* 0x000fce0008000f00 */
.L_x_141:
[----:B-1----:R1:W2:Y:S02]  /*8b90*/  SYNCS.PHASECHK.TRANS64.TRYWAIT P0, [R0+URZ], R3 ;  /* 0x00000003000075a7 */ /* 0x0022a400080011ff */
[----:B--2---:R-:W-:Y:S05]  /*8ba0*/  @!P0 NANOSLEEP.SYNCS 0x989680 ;  /* 0x009896800000895d */ /* 0x004fea0003900000 */
[----:B------:R-:W2:Y:S02]  /*8bb0*/  @!P0 SYNCS.PHASECHK.TRANS64 P0, [R0+URZ], R3 ;  /* 0x00000003000085a7 */ /* 0x000ea400080010ff */
[----:B--2---:R-:W-:Y:S05]  /*8bc0*/  @!P0 BRA `(.L_x_141) ;  /* 0xfffffffc00f08947 */ /* 0x004fea000383ffff */
[----:B------:R-:W-:Y:S05]  /*8bd0*/  BRA `(.L_x_142) ;  /* 0xffffff9400f47947 */ /* 0x000fea000383ffff */
.L_x_35:
[----:B------:R-:W-:-:S07]  /*8be0*/  MOV R0, UR4 ;  /* 0x0000000400007c02 */ /* 0x000fce0008000f00 */
.L_x_143:
[----:B-1----:R1:W2:Y:S02]  /*8bf0*/  SYNCS.PHASECHK.TRANS64.TRYWAIT P0, [R0+URZ], R3 ;  /* 0x00000003000075a7 */ /* 0x0022a400080011ff */
[----:B--2---:R-:W-:Y:S05]  /*8c00*/  @!P0 NANOSLEEP.SYNCS 0x989680 ;  /* 0x009896800000895d */ /* 0x004fea0003900000 */
[----:B------:R-:W2:Y:S02]  /*8c10*/  @!P0 SYNCS.PHASECHK.TRANS64 P0, [R0+URZ], R3 ;  /* 0x00000003000085a7 */ /* 0x000ea400080010ff */
[----:B--2---:R-:W-:Y:S05]  /*8c20*/  @!P0 BRA `(.L_x_143) ;  /* 0xfffffffc00f08947 */ /* 0x004fea000383ffff */
[----:B------:R-:W-:Y:S05]  /*8c30*/  BRA `(.L_x_144) ;  /* 0xffffff9800007947 */ /* 0x000fea000383ffff */
.L_x_36:
[----:B------:R-:W-:-:S07]  /*8c40*/  MOV R0, UR4 ;  /* 0x0000000400007c02 */ /* 0x000fce0008000f00 */
.L_x_145:
[----:B-1----:R1:W2:Y:S02]  /*8c50*/  SYNCS.PHASECHK.TRANS64.TRYWAIT P0, [R0+URZ], R3 ;  /* 0x00000003000075a7 */ /* 0x0022a400080011ff */
[----:B--2---:R-:W-:Y:S05]  /*8c60*/  @!P0 NANOSLEEP.SYNCS 0x989680 ;  /* 0x009896800000895d */ /* 0x004fea0003900000 */
[----:B------:R-:W2:Y:S02]  /*8c70*/  @!P0 SYNCS.PHASECHK.TRANS64 P0, [R0+URZ], R3 ;  /* 0x00000003000085a7 */ /* 0x000ea400080010ff */
[----:B--2---:R-:W-:Y:S05]  /*8c80*/  @!P0 BRA `(.L_x_145) ;  /* 0xfffffffc00f08947 */ /* 0x004fea000383ffff */
[----:B------:R-:W-:Y:S05]  /*8c90*/  BRA `(.L_x_146) ;  /* 0xffffff98000c7947 */ /* 0x000fea000383ffff */
.L_x_37:
[----:B------:R-:W-:-:S07]  /*8ca0*/  MOV R0, UR4 ;  /* 0x0000000400007c02 */ /* 0x000fce0008000f00 */
.L_x_147:
[----:B-1----:R1:W2:Y:S02]  /*8cb0*/  SYNCS.PHASECHK.TRANS64.TRYWAIT P0, [R0+URZ], R3 ;  /* 0x00000003000075a7 */ /* 0x0022a400080011ff */
[----:B--2---:R-:W-:Y:S05]  /*8cc0*/  @!P0 NANOSLEEP.SYNCS 0x989680 ;  /* 0x009896800000895d */ /* 0x004fea0003900000 */
[----:B------:R-:W2:Y:S02]  /*8cd0*/  @!P0 SYNCS.PHASECHK.TRANS64 P0, [R0+URZ], R3 ;  /* 0x00000003000085a7 */ /* 0x000ea400080010ff */
[----:B--2---:R-:W-:Y:S05]  /*8ce0*/  @!P0 BRA `(.L_x_147) ;  /* 0xfffffffc00f08947 */ /* 0x004fea000383ffff */
[----:B------:R-:W-:Y:S05]  /*8cf0*/  BRA `(.L_x_148) ;  /* 0xffffff9800187947 */ /* 0x000fea000383ffff */
.L_x_38:
[----:B------:R-:W-:-:S07]  /*8d00*/  MOV R0, UR4 ;  /* 0x0000000400007c02 */ /* 0x000fce0008000f00 */
.L_x_149:
[----:B-1----:R1:W2:Y:S02]  /*8d10*/  SYNCS.PHASECHK.TRANS64.TRYWAIT P0, [R0+URZ], R3 ;  /* 0x00000003000075a7 */ /* 0x0022a400080011ff */
[----:B--2---:R-:W-:Y:S05]  /*8d20*/  @!P0 NANOSLEEP.SYNCS 0x989680 ;  /* 0x009896800000895d */ /* 0x004fea0003900000 */
[----:B------:R-:W2:Y:S02]  /*8d30*/  @!P0 SYNCS.PHASECHK.TRANS64 P0, [R0+URZ], R3 ;  /* 0x00000003000085a7 */ /* 0x000ea400080010ff */
[----:B--2---:R-:W-:Y:S05]  /*8d40*/  @!P0 BRA `(.L_x_149) ;  /* 0xfffffffc00f08947 */ /* 0x004fea000383ffff */
[----:B------:R-:W-:Y:S05]  /*8d50*/  BRA `(.L_x_150) ;  /* 0xffffff9800247947 */ /* 0x000fea000383ffff */
.L_x_41:
[----:B-1----:R1:W2:Y:S02]  /*8d60*/  SYNCS.PHASECHK.TRANS64.TRYWAIT P0, [R0+URZ+0x130], R9 ;  /* 0x00013009000075a7 */ /* 0x0022a400080011ff */
[----:B--2---:R-:W-:Y:S05]  /*8d70*/  @!P0 NANOSLEEP.SYNCS 0x989680 ;  /* 0x009896800000895d */ /* 0x004fea0003900000 */
[----:B------:R-:W2:Y:S02]  /*8d80*/  @!P0 SYNCS.PHASECHK.TRANS64 P0, [R0+URZ+0x130], R9 ;  /* 0x00013009000085a7 */ /* 0x000ea400080010ff */
[----:B--2---:R-:W-:Y:S05]  /*8d90*/  @!P0 BRA `(.L_x_41) ;  /* 0xfffffffc00f08947 */ /* 0x004fea000383ffff */
[----:B------:R-:W-:Y:S05]  /*8da0*/  BRA `(.L_x_151) ;  /* 0xffffff9800847947 */ /* 0x000fea000383ffff */
.L_x_42:
[----:B------:R-:W-:-:S07]  /*8db0*/  MOV R0, UR5 ;  /* 0x0000000500007c02 */ /* 0x000fce0008000f00 */
.L_x_152:
[----:B-1----:R1:W2:Y:S02]  /*8dc0*/  SYNCS.PHASECHK.TRANS64.TRYWAIT P0, [R0+URZ+0x100], R11 ;  /* 0x0001000b000075a7 */ /* 0x0022a400080011ff */
[----:B--2---:R-:W-:Y:S05]  /*8dd0*/  @!P0 NANOSLEEP.SYNCS 0x989680 ;  /* 0x009896800000895d */ /* 0x004fea0003900000 */
[----:B------:R-:W2:Y:S02]  /*8de0*/  @!P0 SYNCS.PHASECHK.TRANS64 P0, [R0+URZ+0x100], R11 ;  /* 0x0001000b000085a7 */ /* 0x000ea400080010ff */
[----:B--2---:R-:W-:Y:S05]  /*8df0*/  @!P0 BRA `(.L_x_152) ;  /* 0xfffffffc00f08947 */ /* 0x004fea000383ffff */
[----:B------:R-:W-:Y:S05]  /*8e00*/  BRA `(.L_x_153) ;  /* 0xffffff9800947947 */ /* 0x000fea000383ffff */
.L_x_43:
[----:B-1----:R1:W2:Y:S02]  /*8e10*/  SYNCS.PHASECHK.TRANS64.TRYWAIT P1, [R0+URZ+0xf0], R9 ;  /* 0x0000f009000075a7 */ /* 0x0022a400080211ff */
[----:B--2---:R-:W-:Y:S05]  /*8e20*/  @!P1 NANOSLEEP.SYNCS 0x989680 ;  /* 0x009896800000995d */ /* 0x004fea0003900000 */
[----:B------:R-:W2:Y:S02]  /*8e30*/  @!P1 SYNCS.PHASECHK.TRANS64 P1, [R0+URZ+0xf0], R9 ;  /* 0x0000f009000095a7 */ /* 0x000ea400080210ff */
[----:B--2---:R-:W-:Y:S05]  /*8e40*/  @!P1 BRA `(.L_x_43) ;  /* 0xfffffffc00f09947 */ /* 0x004fea000383ffff */
[----:B------:R-:W-:Y:S05]  /*8e50*/  BRA `(.L_x_154) ;  /* 0xffffff9800c47947 */ /* 0x000fea000383ffff */
.L_x_46:
[----:B------:R-:W-:-:S07]  /*8e60*/  MOV R0, UR5 ;  /* 0x0000000500007c02 */ /* 0x000fce0008000f00 */
.L_x_155:
[----:B-1----:R1:W2:Y:S02]  /*8e70*/  SYNCS.PHASECHK.TRANS64.TRYWAIT P0, [R0+URZ+0x100], R3 ;  /* 0x00010003000075a7 */ /* 0x0022a400080011ff */
[----:B--2---:R-:W-:Y:S05]  /*8e80*/  @!P0 NANOSLEEP.SYNCS 0x989680 ;  /* 0x009896800000895d */ /* 0x004fea0003900000 */
[----:B------:R-:W2:Y:S02]  /*8e90*/  @!P0 SYNCS.PHASECHK.TRANS64 P0, [R0+URZ+0x100], R3 ;  /* 0x00010003000085a7 */ /* 0x000ea400080010ff */
[----:B--2---:R-:W-:Y:S05]  /*8ea0*/  @!P0 BRA `(.L_x_155) ;  /* 0xfffffffc00f08947 */ /* 0x004fea000383ffff */
[----:B------:R-:W-:Y:S05]  /*8eb0*/  BRA `(.L_x_45) ;  /* 0xffffff9c00187947 */ /* 0x000fea000383ffff */
.L_x_53:
[----:B-1----:R1:W2:Y:S02]  /*8ec0*/  SYNCS.PHASECHK.TRANS64.TRYWAIT P1, [R0+URZ+0xf0], R5 ;  /* 0x0000f005000075a7 */ /* 0x0022a400080211ff */
[----:B--2---:R-:W-:Y:S05]  /*8ed0*/  @!P1 NANOSLEEP.SYNCS 0x989680 ;  /* 0x009896800000995d */ /* 0x004fea0003900000 */
[----:B------:R-:W2:Y:S02]  /*8ee0*/  @!P1 SYNCS.PHASECHK.TRANS64 P1, [R0+URZ+0xf0], R5 ;  /* 0x0000f005000095a7 */ /* 0x000ea400080210ff */
[----:B--2---:R-:W-:Y:S05]  /*8ef0*/  @!P1 BRA `(.L_x_53) ;  /* 0xfffffffc00f09947 */ /* 0x004fea000383ffff */
[----:B------:R-:W-:Y:S05]  /*8f00*/  BRA `(.L_x_156) ;  /* 0xffffffa0007c7947 */ /* 0x000fea000383ffff */
.L_x_54:
[----:B------:R-:W-:-:S07]  /*8f10*/  MOV R3, UR7 ;  /* 0x0000000700037c02 */ /* 0x000fce0008000f00 */
.L_x_157:
[----:B-1----:R1:W2:Y:S02]  /*8f20*/  SYNCS.PHASECHK.TRANS64.TRYWAIT P0, [R3+URZ+0x120], R0 ;  /* 0x00012000030075a7 */ /* 0x0022a400080011ff */
[----:B--2---:R-:W-:Y:S05]  /*8f30*/  @!P0 NANOSLEEP.SYNCS 0x989680 ;  /* 0x009896800000895d */ /* 0x004fea0003900000 */
[----:B------:R-:W2:Y:S02]  /*8f40*/  @!P0 SYNCS.PHASECHK.TRANS64 P0, [R3+URZ+0x120], R0 ;  /* 0x00012000030085a7 */ /* 0x000ea400080010ff */
[----:B--2---:R-:W-:Y:S05]  /*8f50*/  @!P0 BRA `(.L_x_157) ;  /* 0xfffffffc00f08947 */ /* 0x004fea000383ffff */
[----:B------:R-:W-:Y:S05]  /*8f60*/  BRA `(.L_x_158) ;  /* 0xffffffa000b47947 */ /* 0x000fea000383ffff */
.L_x_57:
[----:B------:R-:W-:Y:S07]  /*8f70*/  MOV R0, UR6 ;  /* 0x0000000600007c02 */ /* 0x000fee0008000f00 */
.L_x_159:
[----:B-1----:R1:W2:Y:S02]  /*8f80*/  SYNCS.PHASECHK.TRANS64.TRYWAIT P0, [R0+URZ], R3 ;  /* 0x00000003000075a7 */ /* 0x0022a400080011ff */
[----:B--2---:R-:W-:Y:S05]  /*8f90*/  @!P0 NANOSLEEP.SYNCS 0x989680 ;  /* 0x009896800000895d */ /* 0x004fea0003900000 */
[----:B------:R-:W2:Y:S02]  /*8fa0*/  @!P0 SYNCS.PHASECHK.TRANS64 P0, [R0+URZ], R3 ;  /* 0x00000003000085a7 */ /* 0x000ea400080010ff */
[----:B--2---:R-:W-:Y:S05]  /*8fb0*/  @!P0 BRA `(.L_x_159) ;  /* 0xfffffffc00f08947 */ /* 0x004fea000383ffff */
[----:B------:R-:W-:Y:S05]  /*8fc0*/  BRA `(.L_x_56) ;  /* 0xffffffa000dc7947 */ /* 0x000fea000383ffff */
.L_x_61:
[----:B------:R-:W-:-:S07]  /*8fd0*/  MOV R0, UR6 ;  /* 0x0000000600007c02 */ /* 0x000fce0008000f00 */
.L_x_160:
[----:B---3--:R3:W4:Y:S02]  /*8fe0*/  SYNCS.PHASECHK.TRANS64.TRYWAIT P0, [R0+URZ], R3 ;  /* 0x00000003000075a7 */ /* 0x00872400080011ff */
[----:B----4-:R-:W-:Y:S05]  /*8ff0*/  @!P0 NANOSLEEP.SYNCS 0x989680 ;  /* 0x009896800000895d */ /* 0x010fea0003900000 */
[----:B------:R-:W4:Y:S02]  /*9000*/  @!P0 SYNCS.PHASECHK.TRANS64 P0, [R0+URZ], R3 ;  /* 0x00000003000085a7 */ /* 0x000f2400080010ff */
[----:B----4-:R-:W-:Y:S05]  /*9010*/  @!P0 BRA `(.L_x_160) ;  /* 0xfffffffc00f08947 */ /* 0x010fea000383ffff */
[----:B------:R-:W-:Y:S05]  /*9020*/  BRA `(.L_x_161) ;  /* 0xffffffa400f07947 */ /* 0x000fea000383ffff */
.L_x_62:
[----:B------:R-:W-:-:S07]  /*9030*/  MOV R0, UR7 ;  /* 0x0000000700007c02 */ /* 0x000fce0008000f00 */
.L_x_162:
[----:B-1----:R1:W3:Y:S02]  /*9040*/  SYNCS.PHASECHK.TRANS64.TRYWAIT P0, [R0+URZ], R3 ;  /* 0x00000003000075a7 */ /* 0x0022e400080011ff */
[----:B---3--:R-:W-:Y:S05]  /*9050*/  @!P0 NANOSLEEP.SYNCS 0x989680 ;  /* 0x009896800000895d */ /* 0x008fea0003900000 */
[----:B------:R-:W3:Y:S02]  /*9060*/  @!P0 SYNCS.PHASECHK.TRANS64 P0, [R0+URZ], R3 ;  /* 0x00000003000085a7 */ /* 0x000ee400080010ff */
[----:B---3--:R-:W-:Y:S05]  /*9070*/  @!P0 BRA `(.L_x_162) ;  /* 0xfffffffc00f08947 */ /* 0x008fea000383ffff */
[----:B------:R-:W-:Y:S05]  /*9080*/  BRA `(.L_x_163) ;  /* 0xffffffa400fc7947 */ /* 0x000fea000383ffff */
.L_x_67:
[----:B--2---:R2:W4:Y:S02]  /*9090*/  SYNCS.PHASECHK.TRANS64.TRYWAIT P0, [R0+URZ+0xf0], R3 ;  /* 0x0000f003000075a7 */ /* 0x00452400080011ff */
[----:B----4-:R-:W-:Y:S05]  /*90a0*/  @!P0 NANOSLEEP.SYNCS 0x989680 ;  /* 0x009896800000895d */ /* 0x010fea0003900000 */
[----:B------:R-:W4:Y:S02]  /*90b0*/  @!P0 SYNCS.PHASECHK.TRANS64 P0, [R0+URZ+0xf0], R3 ;  /* 0x0000f003000085a7 */ /* 0x000f2400080010ff */
[----:B----4-:R-:W-:Y:S05]  /*90c0*/  @!P0 BRA `(.L_x_67) ;  /* 0xfffffffc00f08947 */ /* 0x010fea000383ffff */
[----:B------:R-:W-:Y:S05]  /*90d0*/  BRA `(.L_x_164) ;  /* 0xffffffa800fc7947 */ /* 0x000fea000383ffff */
.L_x_70:
[----:B------:R-:W-:Y:S07]  /*90e0*/  MOV R0, UR4 ;  /* 0x0000000400007c02 */ /* 0x000fee0008000f00 */
.L_x_165:
[----:B--2---:R2:W3:Y:S02]  /*90f0*/  SYNCS.PHASECHK.TRANS64.TRYWAIT P0, [R0+URZ+0xe8], R3 ;  /* 0x0000e803000075a7 */ /* 0x0044e400080011ff */
[----:B---3--:R-:W-:Y:S05]  /*9100*/  @!P0 NANOSLEEP.SYNCS 0x989680 ;  /* 0x009896800000895d */ /* 0x008fea0003900000 */
[----:B------:R-:W3:Y:S02]  /*9110*/  @!P0 SYNCS.PHASECHK.TRANS64 P0, [R0+URZ+0xe8], R3 ;  /* 0x0000e803000085a7 */ /* 0x000ee400080010ff */
[----:B---3--:R-:W-:Y:S05]  /*9120*/  @!P0 BRA `(.L_x_165) ;  /* 0xfffffffc00f08947 */ /* 0x008fea000383ffff */
[----:B------:R-:W-:Y:S05]  /*9130*/  BRA `(.L_x_69) ;  /* 0xffffffac00dc7947 */ /* 0x000fea000383ffff */
.L_x_73:
[----:B------:R-:W-:Y:S07]  /*9140*/  MOV R0, UR4 ;  /* 0x0000000400007c02 */ /* 0x000fee0008000f00 */
.L_x_166:
[----:B-1----:R1:W2:Y:S02]  /*9150*/  SYNCS.PHASECHK.TRANS64.TRYWAIT P0, [R0+URZ+0xc0], R11 ;  /* 0x0000c00b000075a7 */ /* 0x0022a400080011ff */
[----:B--2---:R-:W-:Y:S05]  /*9160*/  @!P0 NANOSLEEP.SYNCS 0x989680 ;  /* 0x009896800000895d */ /* 0x004fea0003900000 */
[----:B------:R-:W2:Y:S02]  /*9170*/  @!P0 SYNCS.PHASECHK.TRANS64 P0, [R0+URZ+0xc0], R11 ;  /* 0x0000c00b000085a7 */ /* 0x000ea400080010ff */
[----:B--2---:R-:W-:Y:S05]  /*9180*/  @!P0 BRA `(.L_x_166) ;  /* 0xfffffffc00f08947 */ /* 0x004fea000383ffff */
[----:B------:R-:W-:Y:S05]  /*9190*/  BRA `(.L_x_167) ;  /* 0xffffffb000547947 */ /* 0x000fea000383ffff */
.L_x_74:
[----:B------:R-:W-:Y:S07]  /*91a0*/  MOV R0, UR4 ;  /* 0x0000000400007c02 */ /* 0x000fee0008000f00 */
.L_x_168:
[----:B-1----:R1:W2:Y:S02]  /*91b0*/  SYNCS.PHASECHK.TRANS64.TRYWAIT P0, [R0+URZ+0xc8], R11 ;  /* 0x0000c80b000075a7 */ /* 0x0022a400080011ff */
[----:B--2---:R-:W-:Y:S05]  /*91c0*/  @!P0 NANOSLEEP.SYNCS 0x989680 ;  /* 0x009896800000895d */ /* 0x004fea0003900000 */
[----:B------:R-:W2:Y:S02]  /*91d0*/  @!P0 SYNCS.PHASECHK.TRANS64 P0, [R0+URZ+0xc8], R11 ;  /* 0x0000c80b000085a7 */ /* 0x000ea400080010ff */
[----:B--2---:R-:W-:Y:S05]  /*91e0*/  @!P0 BRA `(.L_x_168) ;  /* 0xfffffffc00f08947 */ /* 0x004fea000383ffff */
[----:B------:R-:W-:Y:S05]  /*91f0*/  BRA `(.L_x_169) ;  /* 0xffffffb000e47947 */ /* 0x000fea000383ffff */
.L_x_75:
[----:B------:R-:W-:Y:S07]  /*9200*/  MOV R0, UR4 ;  /* 0x0000000400007c02 */ /* 0x000fee0008000f00 */
.L_x_170:
[----:B-1----:R1:W2:Y:S02]  /*9210*/  SYNCS.PHASECHK.TRANS64.TRYWAIT P0, [R0+URZ+0xd0], R11 ;  /* 0x0000d00b000075a7 */ /* 0x0022a400080011ff */
[----:B--2---:R-:W-:Y:S05]  /*9220*/  @!P0 NANOSLEEP.SYNCS 0x989680 ;  /* 0x009896800000895d */ /* 0x004fea0003900000 */
[----:B------:R-:W2:Y:S02]  /*9230*/  @!P0 SYNCS.PHASECHK.TRANS64 P0, [R0+URZ+0xd0], R11 ;  /* 0x0000d00b000085a7 */ /* 0x000ea400080010ff */
[----:B--2---:R-:W-:Y:S05]  /*9240*/  @!P0 BRA `(.L_x_170) ;  /* 0xfffffffc00f08947 */ /* 0x004fea000383ffff */
[----:B------:R-:W-:Y:S05]  /*9250*/  BRA `(.L_x_171) ;  /* 0xffffffb4007c7947 */ /* 0x000fea000383ffff */
.L_x_76:
[----:B------:R-:W-:Y:S07]  /*9260*/  MOV R0, UR4 ;  /* 0x0000000400007c02 */ /* 0x000fee0008000f00 */
.L_x_172:
[----:B-1----:R1:W2:Y:S02]  /*9270*/  SYNCS.PHASECHK.TRANS64.TRYWAIT P0, [R0+URZ+0xd8], R11 ;  /* 0x0000d80b000075a7 */ /* 0x0022a400080011ff */
[----:B--2---:R-:W-:Y:S05]  /*9280*/  @!P0 NANOSLEEP.SYNCS 0x989680 ;  /* 0x009896800000895d */ /* 0x004fea0003900000 */
[----:B------:R-:W2:Y:S02]  /*9290*/  @!P0 SYNCS.PHASECHK.TRANS64 P0, [R0+URZ+0xd8], R11 ;  /* 0x0000d80b000085a7 */ /* 0x000ea400080010ff */
[----:B--2---:R-:W-:Y:S05]  /*92a0*/  @!P0 BRA `(.L_x_172) ;  /* 0xfffffffc00f08947 */ /* 0x004fea000383ffff */
[----:B------:R-:W-:Y:S05]  /*92b0*/  BRA `(.L_x_173) ;  /* 0xffffffb800547947 */ /* 0x000fea000383ffff */
.L_x_78:
[----:B------:R-:W-:-:S07]  /*92c0*/  MOV R0, UR4 ;  /* 0x0000000400007c02 */ /* 0x000fce0008000f00 */
.L_x_174:
[----:B-1----:R1:W2:Y:S02]  /*92d0*/  SYNCS.PHASECHK.TRANS64.TRYWAIT P0, [R0+URZ+0xc0], R3 ;  /* 0x0000c003000075a7 */ /* 0x0022a400080011ff */
[----:B--2---:R-:W-:Y:S05]  /*92e0*/  @!P0 NANOSLEEP.SYNCS 0x989680 ;  /* 0x009896800000895d */ /* 0x004fea0003900000 */
[----:B------:R-:W2:Y:S02]  /*92f0*/  @!P0 SYNCS.PHASECHK.TRANS64 P0, [R0+URZ+0xc0], R3 ;  /* 0x0000c003000085a7 */ /* 0x000ea400080010ff */
[----:B--2---:R-:W-:Y:S05]  /*9300*/  @!P0 BRA `(.L_x_174) ;  /* 0xfffffffc00f08947 */ /* 0x004fea000383ffff */
[----:B------:R-:W-:Y:S05]  /*9310*/  BRA `(.L_x_175) ;  /* 0xffffffbc00187947 */ /* 0x000fea000383ffff */
.L_x_79:
[----:B-1----:R-:W-:-:S07]  /*9320*/  MOV R0, UR4 ;  /* 0x0000000400007c02 */ /* 0x002fce0008000f00 */
.L_x_176:
[----:B-1----:R1:W2:Y:S02]  /*9330*/  SYNCS.PHASECHK.TRANS64.TRYWAIT P0, [R0+URZ+0xc8], R3 ;  /* 0x0000c803000075a7 */ /* 0x0022a400080011ff */
[----:B--2---:R-:W-:Y:S05]  /*9340*/  @!P0 NANOSLEEP.SYNCS 0x989680 ;  /* 0x009896800000895d */ /* 0x004fea0003900000 */
[----:B------:R-:W2:Y:S02]  /*9350*/  @!P0 SYNCS.PHASECHK.TRANS64 P0, [R0+URZ+0xc8], R3 ;  /* 0x0000c803000085a7 */ /* 0x000ea400080010ff */
[----:B--2---:R-:W-:Y:S05]  /*9360*/  @!P0 BRA `(.L_x_176) ;  /* 0xfffffffc00f08947 */ /* 0x004fea000383ffff */
[----:B------:R-:W-:Y:S05]  /*9370*/  BRA `(.L_x_177) ;  /* 0xffffffbc00087947 */ /* 0x000fea000383ffff */
.L_x_80:
[----:B-1----:R-:W-:-:S07]  /*9380*/  MOV R0, UR4 ;  /* 0x0000000400007c02 */ /* 0x002fce0008000f00 */
.L_x_178:
[----:B-1----:R1:W2:Y:S02]  /*9390*/  SYNCS.PHASECHK.TRANS64.TRYWAIT P0, [R0+URZ+0xd0], R3 ;  /* 0x0000d003000075a7 */ /* 0x0022a400080011ff */
[----:B--2---:R-:W-:Y:S05]  /*93a0*/  @!P0 NANOSLEEP.SYNCS 0x989680 ;  /* 0x009896800000895d */ /* 0x004fea0003900000 */
[----:B------:R-:W2:Y:S02]  /*93b0*/  @!P0 SYNCS.PHASECHK.TRANS64 P0, [R0+URZ+0xd0], R3 ;  /* 0x0000d003000085a7 */ /* 0x000ea400080010ff */
[----:B--2---:R-:W-:Y:S05]  /*93c0*/  @!P0 BRA `(.L_x_178) ;  /* 0xfffffffc00f08947 */ /* 0x004fea000383ffff */
[----:B------:R-:W-:Y:S05]  /*93d0*/  BRA `(.L_x_179) ;  /* 0xffffffb800f87947 */ /* 0x000fea000383ffff */
.L_x_82:
[----:B--2---:R2:W4:Y:S02]  /*93e0*/  SYNCS.PHASECHK.TRANS64.TRYWAIT P0, [R0+URZ+0xf0], R3 ;  /* 0x0000f003000075a7 */ /* 0x00452400080011ff */
[----:B----4-:R-:W-:Y:S05]  /*93f0*/  @!P0 NANOSLEEP.SYNCS 0x989680 ;  /* 0x009896800000895d */ /* 0x010fea0003900000 */
[----:B------:R-:W4:Y:S02]  /*9400*/  @!P0 SYNCS.PHASECHK.TRANS64 P0, [R0+URZ+0xf0], R3 ;  /* 0x0000f003000085a7 */ /* 0x000f2400080010ff */
[----:B----4-:R-:W-:Y:S05]  /*9410*/  @!P0 BRA `(.L_x_82) ;  /* 0xfffffffc00f08947 */ /* 0x010fea000383ffff */
[----:B------:R-:W-:Y:S05]  /*9420*/  BRA `(.L_x_180) ;  /* 0xffffffbc00b47947 */ /* 0x000fea000383ffff */
.L_x_93:
[----:B-1----:R-:W-:Y:S04]  /*9430*/  MOV R3, UR48 ;  /* 0x0000003000037c02 */ /* 0x002fe80008000f00 */
[----:B------:R1:W3:Y:S03]  /*9440*/  SYNCS.PHASECHK.TRANS64.TRYWAIT P1, [R3+URZ+0xa0], R4 ;  /* 0x0000a004030075a7 */ /* 0x0002e600080211ff */
[----:B---3--:R-:W-:Y:S05]  /*9450*/  @!P1 NANOSLEEP.SYNCS 0x989680 ;  /* 0x009896800000995d */ /* 0x008fea0003900000 */
[----:B------:R-:W3:Y:S02]  /*9460*/  @!P1 SYNCS.PHASECHK.TRANS64 P1, [R3+URZ+0xa0], R4 ;  /* 0x0000a004030095a7 */ /* 0x000ee400080210ff */
[----:B---3--:R-:W-:Y:S05]  /*9470*/  @!P1 BRA `(.L_x_93) ;  /* 0xfffffffc00ec9947 */ /* 0x008fea000383ffff */
[----:B------:R-:W-:Y:S05]  /*9480*/  BRA `(.L_x_92) ;  /* 0xffffffc800c47947 */ /* 0x000fea000383ffff */
.L_x_95:
[----:B-1----:R1:W4:Y:S02]  /*9490*/  SYNCS.PHASECHK.TRANS64.TRYWAIT P0, [R79+URZ+0x110], R0 ;  /* 0x000110004f0075a7 */ /* 0x00232400080011ff */
[----:B----4-:R-:W-:Y:S05]  /*94a0*/  @!P0 NANOSLEEP.SYNCS 0x989680 ;  /* 0x009896800000895d */ /* 0x010fea0003900000 */
[----:B------:R-:W4:Y:S02]  /*94b0*/  @!P0 SYNCS.PHASECHK.TRANS64 P0, [R79+URZ+0x110], R0 ;  /* 0x000110004f0085a7 */ /* 0x000f2400080010ff */
[----:B----4-:R-:W-:Y:S05]  /*94c0*/  @!P0 BRA `(.L_x_95) ;  /* 0xfffffffc00f08947 */ /* 0x010fea000383ffff */
[----:B------:R-:W-:Y:S05]  /*94d0*/  BRA `(.L_x_94) ;  /* 0xffffffcc001c7947 */ /* 0x000fea000383ffff */
.L_x_104:
[----:B-1----:R1:W2:Y:S02]  /*94e0*/  SYNCS.PHASECHK.TRANS64.TRYWAIT P0, [R3+URZ+0xa0], R0 ;  /* 0x0000a000030075a7 */ /* 0x0022a400080011ff */
[----:B--2---:R-:W-:Y:S05]  /*94f0*/  @!P0 NANOSLEEP.SYNCS 0x989680 ;  /* 0x009896800000895d */ /* 0x004fea0003900000 */
[----:B------:R-:W2:Y:S02]  /*9500*/  @!P0 SYNCS.PHASECHK.TRANS64 P0, [R3+URZ+0xa0], R0 ;  /* 0x0000a000030085a7 */ /* 0x000ea400080010ff */
[----:B--2---:R-:W-:Y:S05]  /*9510*/  @!P0 BRA `(.L_x_104) ;  /* 0xfffffffc00f08947 */ /* 0x004fea000383ffff */
[----:B------:R-:W-:Y:S05]  /*9520*/  BRA `(.L_x_103) ;  /* 0xffffffd400187947 */ /* 0x000fea000383ffff */
.L_x_112:
[----:B-1----:R1:W2:Y:S02]  /*9530*/  SYNCS.PHASECHK.TRANS64.TRYWAIT P0, [R3+URZ+0xa0], R6 ;  /* 0x0000a006030075a7 */ /* 0x0022a400080011ff */
[----:B--2---:R-:W-:Y:S05]  /*9540*/  @!P0 NANOSLEEP.SYNCS 0x989680 ;  /* 0x009896800000895d */ /* 0x004fea0003900000 */
[----:B------:R-:W2:Y:S02]  /*9550*/  @!P0 SYNCS.PHASECHK.TRANS64 P0, [R3+URZ+0xa0], R6 ;  /* 0x0000a006030085a7 */ /* 0x000ea400080010ff */
[----:B--2---:R-:W-:Y:S05]  /*9560*/  @!P0 BRA `(.L_x_112) ;  /* 0xfffffffc00f08947 */ /* 0x004fea000383ffff */
[----:B------:R-:W-:Y:S05]  /*9570*/  BRA `(.L_x_111) ;  /* 0xffffffdc00787947 */ /* 0x000fea000383ffff */
.L_x_120:
[----:B-1----:R1:W2:Y:S02]  /*9580*/  SYNCS.PHASECHK.TRANS64.TRYWAIT P0, [R20+URZ+0xa0], R3 ;  /* 0x0000a003140075a7 */ /* 0x0022a400080011ff */
[----:B--2---:R-:W-:Y:S05]  /*9590*/  @!P0 NANOSLEEP.SYNCS 0x989680 ;  /* 0x009896800000895d */ /* 0x004fea0003900000 */
[----:B------:R-:W2:Y:S02]  /*95a0*/  @!P0 SYNCS.PHASECHK.TRANS64 P0, [R20+URZ+0xa0], R3 ;  /* 0x0000a003140085a7 */ /* 0x000ea400080010ff */
[----:B--2---:R-:W-:Y:S05]  /*95b0*/  @!P0 BRA `(.L_x_120) ;  /* 0xfffffffc00f08947 */ /* 0x004fea000383ffff */
[----:B------:R-:W-:Y:S05]  /*95c0*/  BRA `(.L_x_119) ;  /* 0xffffffe400d87947 */ /* 0x000fea000383ffff */
        .weak           $__internal_0_$__cuda_sm10x_tcgen05_guardrail_trap_col_being_dealloced_not_returned_by_alloc
        .type           $__internal_0_$__cuda_sm10x_tcgen05_guardrail_trap_col_being_dealloced_not_returned_by_alloc,@function
        .size           $__internal_0_$__cuda_sm10x_tcgen05_guardrail_trap_col_being_dealloced_not_returned_by_alloc,($__internal_1_$__cuda_sm10x_tcgen05_guardrail_trap_phase_invalid_during_alloc - $__internal_0_$__cuda_sm10x_tcgen05_guardrail_trap_col_being_dealloced_not_returned_by_alloc)
$__internal_0_$__cuda_sm10x_tcgen05_guardrail_trap_col_being_dealloced_not_returned_by_alloc:
[----:B------:R-:W-:Y:S05]  /*95d0*/  BPT.TRAP 0x1 ;  /* 0x000000040000795c */ /* 0x000fea0000300000 */
[----:B------:R-:W-:-:S04]  /*95e0*/  HFMA2 R3, -RZ, RZ, 0, 0 ;  /* 0x00000000ff037431 */ /* 0x000fc800000001ff */
[----:B------:R-:W-:Y:S05]  /*95f0*/  RET.REL.NODEC R2 `(_ZN7cutlass13device_kernelINS_4gemm6kernel13GemmUniversalIN4cute5tupleIJiiiiEEENS1_10collective13CollectiveMmaINS1_41MainloopSm100TmaUmmaWarpSpecializedSparseILi10ELi2ELi2ENS5_IJNS4_1CILi1EEESB_SB_EEEEENS5_IJNSA_ILi128EEENSA_ILi64EEESF_EEENS_6half_tENS5_IJNS4_6LayoutINS5_IJiNS5_IJNSA_ILi2EEEiEEEiEEENS5_IJlNS5_IJSB_SJ_EEElEEEEENSI_INS5_IJNS5_IJNS5_IJNSA_ILi8EEESJ_SP_EEEiEEENS5_IJNS5_IJNSA_ILi16EEESJ_NSA_ILi4EEEEEEiEEEiEEENS5_IJNS5_IJNS5_IJSE_SS_NSA_ILi2048EEEEEENSA_ILi16384EEEEEENS5_IJNS5_IJSB_NSA_ILi1024EEENSA_ILi32EEEEEElEEElEEEEEEEESH_NS5_IJlSB_lEEENS4_8TiledMMAINS4_8MMA_AtomIJNS4_27SM100_MMA_F16BF16_SS_SPARSEISH_SH_fLi128ELi64ELNS4_4UMMA5MajorE0ELS1D_0ELNS1C_7ScaleInE0ELS1E_0EEEEEENSI_ISC_NS5_IJNSA_ILi0EEES1H_S1H_EEEEENS5_IJNS4_10UnderscoreES1K_S1K_EEEEENS4_13SM90_TMA_LOADENS4_14ComposedLayoutINS4_7SwizzleILi2ELi4ELi3EEENS4_25smem_sparse_ptr_flag_bitsILi2ELi16EEENSI_INS5_IJNS5_IJSB_SP_EEENS5_IJSJ_S12_EEEEEENS5_IJNS5_IJS1H_SF_EEESM_EEEEEEEvNS4_8identityES1N_NS1O_INS1P_ILi3ELi4ELi3EEENS4_18smem_ptr_flag_bitsILi16EEENSI_INS5_IJSP_SF_EEENS5_IJSF_SB_EEEEEEEvS20_EENS_8epilogue10collective18CollectiveEpilogueINS29_23Sm100TmaWarpSpecializedILi4ELi2ELi16ELb1ELb0EEEJSG_NS5_IJNSI_ISE_SB_EENSI_ISS_SB_EEEEEfNS5_IJSB_llEEEfS2H_NS29_6fusion15FusionCallbacksIS2D_NS2I_17LinearCombinationIffffLNS_15FloatRoundStyleE2EEESG_S2G_JEEENS4_5SM1004TMEM4LOAD26SM100_TMEM_LOAD_32dp32b16xES1N_NS1O_INS1P_ILi2ELi5ELi2EEENS22_ILi32EEENSI_INS5_IJS12_ST_EEENS5_IJSB_S12_EEEEEEENS4_39AutoVectorizingCopyWithAssumedAlignmentILi128EEENS4_14SM90_TMA_STOREES2X_S2Z_S2Z_EEEvvEEEEvNT_6ParamsE) ;  /* 0xffffff6802807950 */ /* 0x000fea0003c3ffff */
        .weak           $__internal_1_$__cuda_sm10x_tcgen05_guardrail_trap_phase_invalid_during_alloc
        .type           $__internal_1_$__cuda_sm10x_tcgen05_guardrail_trap_phase_invalid_during_alloc,@function
        .size           $__internal_1_$__cuda_sm10x_tcgen05_guardrail_trap_phase_invalid_during_alloc,($__internal_2_$__cuda_sm10x_tcgen05_guardrail_trap_unallocated_columns_being_dealloced - $__internal_1_$__cuda_sm10x_tcgen05_guardrail_trap_phase_invalid_during_alloc)
$__internal_1_$__cuda_sm10x_tcgen05_guardrail_trap_phase_invalid_during_alloc:
[----:B------:R-:W-:Y:S05]  /*9600*/  BPT.TRAP 0x1 ;  /* 0x000000040000795c */ /* 0x000fea0000300000 */
[----:B------:R-:W-:-:S04]  /*9610*/  MOV R3, 0x0 ;  /* 0x0000000000037802 */ /* 0x000fc80000000f00 */
[----:B------:R-:W-:Y:S05]  /*9620*/  RET.REL.NODEC R2 `(_ZN7cutlass13device_kernelINS_4gemm6kernel13GemmUniversalIN4cute5tupleIJiiiiEEENS1_10collective13CollectiveMmaINS1_41MainloopSm100TmaUmmaWarpSpecializedSparseILi10ELi2ELi2ENS5_IJNS4_1CILi1EEESB_SB_EEEEENS5_IJNSA_ILi128EEENSA_ILi64EEESF_EEENS_6half_tENS5_IJNS4_6LayoutINS5_IJiNS5_IJNSA_ILi2EEEiEEEiEEENS5_IJlNS5_IJSB_SJ_EEElEEEEENSI_INS5_IJNS5_IJNS5_IJNSA_ILi8EEESJ_SP_EEEiEEENS5_IJNS5_IJNSA_ILi16EEESJ_NSA_ILi4EEEEEEiEEEiEEENS5_IJNS5_IJNS5_IJSE_SS_NSA_ILi2048EEEEEENSA_ILi16384EEEEEENS5_IJNS5_IJSB_NSA_ILi1024EEENSA_ILi32EEEEEElEEElEEEEEEEESH_NS5_IJlSB_lEEENS4_8TiledMMAINS4_8MMA_AtomIJNS4_27SM100_MMA_F16BF16_SS_SPARSEISH_SH_fLi128ELi64ELNS4_4UMMA5MajorE0ELS1D_0ELNS1C_7ScaleInE0ELS1E_0EEEEEENSI_ISC_NS5_IJNSA_ILi0EEES1H_S1H_EEEEENS5_IJNS4_10UnderscoreES1K_S1K_EEEEENS4_13SM90_TMA_LOADENS4_14ComposedLayoutINS4_7SwizzleILi2ELi4ELi3EEENS4_25smem_sparse_ptr_flag_bitsILi2ELi16EEENSI_INS5_IJNS5_IJSB_SP_EEENS5_IJSJ_S12_EEEEEENS5_IJNS5_IJS1H_SF_EEESM_EEEEEEEvNS4_8identityES1N_NS1O_INS1P_ILi3ELi4ELi3EEENS4_18smem_ptr_flag_bitsILi16EEENSI_INS5_IJSP_SF_EEENS5_IJSF_SB_EEEEEEEvS20_EENS_8epilogue10collective18CollectiveEpilogueINS29_23Sm100TmaWarpSpecializedILi4ELi2ELi16ELb1ELb0EEEJSG_NS5_IJNSI_ISE_SB_EENSI_ISS_SB_EEEEEfNS5_IJSB_llEEEfS2H_NS29_6fusion15FusionCallbacksIS2D_NS2I_17LinearCombinationIffffLNS_15FloatRoundStyleE2EEESG_S2G_JEEENS4_5SM1004TMEM4LOAD26SM100_TMEM_LOAD_32dp32b16xES1N_NS1O_INS1P_ILi2ELi5ELi2EEENS22_ILi32EEENSI_INS5_IJS12_ST_EEENS5_IJSB_S12_EEEEEEENS4_39AutoVectorizingCopyWithAssumedAlignmentILi128EEENS4_14SM90_TMA_STOREES2X_S2Z_S2Z_EEEvvEEEEvNT_6ParamsE) ;  /* 0xffffff6802747950 */ /* 0x000fea0003c3ffff */
        .weak           $__internal_2_$__cuda_sm10x_tcgen05_guardrail_trap_unallocated_columns_being_dealloced
        .type           $__internal_2_$__cuda_sm10x_tcgen05_guardrail_trap_unallocated_columns_being_dealloced,@function
        .size           $__internal_2_$__cuda_sm10x_tcgen05_guardrail_trap_unallocated_columns_being_dealloced,(.L_x_182 - $__internal_2_$__cuda_sm10x_tcgen05_guardrail_trap_unallocated_columns_being_dealloced)
$__internal_2_$__cuda_sm10x_tcgen05_guardrail_trap_unallocated_columns_being_dealloced:
[----:B------:R-:W-:Y:S05]  /*9630*/  BPT.TRAP 0x1 ;  /* 0x000000040000795c */ /* 0x000fea0000300000 */
[----:B------:R-:W-:-:S04]  /*9640*/  HFMA2 R3, -RZ, RZ, 0, 0 ;  /* 0x00000000ff037431 */ /* 0x000fc800000001ff */
[----:B------:R-:W-:Y:S05]  /*9650*/  RET.REL.NODEC R2 `(_ZN7cutlass13device_kernelINS_4gemm6kernel13GemmUniversalIN4cute5tupleIJiiiiEEENS1_10collective13CollectiveMmaINS1_41MainloopSm100TmaUmmaWarpSpecializedSparseILi10ELi2ELi2ENS5_IJNS4_1CILi1EEESB_SB_EEEEENS5_IJNSA_ILi128EEENSA_ILi64EEESF_EEENS_6half_tENS5_IJNS4_6LayoutINS5_IJiNS5_IJNSA_ILi2EEEiEEEiEEENS5_IJlNS5_IJSB_SJ_EEElEEEEENSI_INS5_IJNS5_IJNS5_IJNSA_ILi8EEESJ_SP_EEEiEEENS5_IJNS5_IJNSA_ILi16EEESJ_NSA_ILi4EEEEEEiEEEiEEENS5_IJNS5_IJNS5_IJSE_SS_NSA_ILi2048EEEEEENSA_ILi16384EEEEEENS5_IJNS5_IJSB_NSA_ILi1024EEENSA_ILi32EEEEEElEEElEEEEEEEESH_NS5_IJlSB_lEEENS4_8TiledMMAINS4_8MMA_AtomIJNS4_27SM100_MMA_F16BF16_SS_SPARSEISH_SH_fLi128ELi64ELNS4_4UMMA5MajorE0ELS1D_0ELNS1C_7ScaleInE0ELS1E_0EEEEEENSI_ISC_NS5_IJNSA_ILi0EEES1H_S1H_EEEEENS5_IJNS4_10UnderscoreES1K_S1K_EEEEENS4_13SM90_TMA_LOADENS4_14ComposedLayoutINS4_7SwizzleILi2ELi4ELi3EEENS4_25smem_sparse_ptr_flag_bitsILi2ELi16EEENSI_INS5_IJNS5_IJSB_SP_EEENS5_IJSJ_S12_EEEEEENS5_IJNS5_IJS1H_SF_EEESM_EEEEEEEvNS4_8identityES1N_NS1O_INS1P_ILi3ELi4ELi3EEENS4_18smem_ptr_flag_bitsILi16EEENSI_INS5_IJSP_SF_EEENS5_IJSF_SB_EEEEEEEvS20_EENS_8epilogue10collective18CollectiveEpilogueINS29_23Sm100TmaWarpSpecializedILi4ELi2ELi16ELb1ELb0EEEJSG_NS5_IJNSI_ISE_SB_EENSI_ISS_SB_EEEEEfNS5_IJSB_llEEEfS2H_NS29_6fusion15FusionCallbacksIS2D_NS2I_17LinearCombinationIffffLNS_15FloatRoundStyleE2EEESG_S2G_JEEENS4_5SM1004TMEM4LOAD26SM100_TMEM_LOAD_32dp32b16xES1N_NS1O_INS1P_ILi2ELi5ELi2EEENS22_ILi32EEENSI_INS5_IJS12_ST_EEENS5_IJSB_S12_EEEEEEENS4_39AutoVectorizingCopyWithAssumedAlignmentILi128EEENS4_14SM90_TMA_STOREES2X_S2Z_S2Z_EEEvvEEEEvNT_6ParamsE) ;  /* 0xffffff6802687950 */ /* 0x000fea0003c3ffff */
.L_x_181:
[----:B------:R-:W-:-:S00]  /*9660*/  BRA `(.L_x_181) ;  /* 0xfffffffc00fc7947 */ /* 0x000fc0000383ffff */
[----:B------:R-:W-:-:S00]  /*9670*/  NOP ;  /* 0x0000000000007918 */ /* 0x000fc00000000000 */
        /* <DEDUP_REMOVED lines=8> */
.L_x_182:


//--------------------- .nv.global.init           --------------------------
	.section	.nv.global.init,"aw",@progbits
.nv.global.init:
	.type		$str$27,@object
	.size		$str$27,($str$28 - $str$27)
$str$27:
        /*0000*/ 	.byte	0x28, 0x61, 0x64, 0x64, 0x72, 0x65, 0x73, 0x73, 0x20, 0x26, 0x20, 0x6d, 0x61, 0x73, 0x6b, 0x29
        /*0010*/ 	.byte	0x20, 0x3d, 0x3d, 0x20, 0x30, 0x00
	.type		$str$28,@object
	.size		$str$28,($str$26 - $str$28)
$str$28:
        /*0016*/ 	.byte	0x2f, 0x74, 0x6d, 0x70, 0x2f, 0x63, 0x75, 0x74, 0x6c, 0x61, 0x73, 0x73, 0x5f, 0x73, 0x77, 0x65
        /*0026*/ 	.byte	0x65, 0x70, 0x5f, 0x73, 0x72, 0x63, 0x2f, 0x69, 0x6e, 0x63, 0x6c, 0x75, 0x64, 0x65, 0x2f, 0x63
        /*0036*/ 	.byte	0x75, 0x74, 0x65, 0x2f, 0x70, 0x6f, 0x69, 0x6e, 0x74, 0x65, 0x72, 0x5f, 0x66, 0x6c, 0x61, 0x67
        /*0046*/ 	.byte	0x67, 0x65, 0x64, 0x2e, 0x68, 0x70, 0x70, 0x00
	.type		$str$26,@object
	.size		$str$26,($str$25 - $str$26)
$str$26:
        /*004e*/ 	.byte	0x2f, 0x74, 0x6d, 0x70, 0x2f, 0x63, 0x75, 0x74, 0x6c, 0x61, 0x73, 0x73, 0x5f, 0x73, 0x77, 0x65
        /*005e*/ 	.byte	0x65, 0x70, 0x5f, 0x73, 0x72, 0x63, 0x2f, 0x69, 0x6e, 0x63, 0x6c, 0x75, 0x64, 0x65, 0x2f, 0x63
        /*006e*/ 	.byte	0x75, 0x74, 0x65, 0x2f, 0x61, 0x74, 0x6f, 0x6d, 0x2f, 0x63, 0x6f, 0x70, 0x79, 0x5f, 0x74, 0x72
        /*007e*/ 	.byte	0x61, 0x69, 0x74, 0x73, 0x5f, 0x73, 0x6d, 0x31, 0x30, 0x30, 0x2e, 0x68, 0x70, 0x70, 0x00
	.type		$str$25,@object
	.size		$str$25,(__unnamed_1 - $str$25)
$str$25:
        /*008d*/ 	.byte	0x28, 0x28, 0x75, 0x69, 0x6e, 0x74, 0x33, 0x32, 0x5f, 0x74, 0x28, 0x74, 0x68, 0x72, 0x65, 0x61
        /*009d*/ 	.byte	0x64, 0x49, 0x64, 0x78, 0x2e, 0x78, 0x29, 0x20, 0x2f, 0x20, 0x33, 0x32, 0x29, 0x20, 0x25, 0x20
        /*00ad*/ 	.byte	0x34, 0x29, 0x20, 0x3d, 0x3d, 0x20, 0x28, 0x28, 0x28, 0x74, 0x6d, 0x65, 0x6d, 0x5f, 0x61, 0x64
        /*00bd*/ 	.byte	0x64, 0x72, 0x20, 0x3e, 0x3e, 0x20, 0x31, 0x36, 0x29, 0x20, 0x2f, 0x20, 0x33, 0x32, 0x29, 0x20
        /*00cd*/ 	.byte	0x25, 0x20, 0x34, 0x29, 0x00
	.type		__unnamed_1,@object
	.size		__unnamed_1,(__unnamed_2 - __unnamed_1)
__unnamed_1:
        /*00d2*/ 	.byte	0x61, 0x75, 0x74, 0x6f, 0x20, 0x63, 0x75, 0x74, 0x65, 0x3a, 0x3a, 0x61, 0x73, 0x5f, 0x70, 0x6f
        /* <DEDUP_REMOVED lines=23> */
        /*0252*/ 	.byte	0x3a, 0x43, 0x3c, 0x32, 0x30, 0x34, 0x38, 0x3e, 0x3e, 0x3e, 0x3e, 0x5d, 0x00
	.type		__unnamed_2,@object
	.size		__unnamed_2,(.L_2 - __unnamed_2)
__unnamed_2:
        /* <DEDUP_REMOVED lines=42> */
        /*04ff*/ 	.byte	0x3e, 0x5d, 0x00
.L_2:


//--------------------- .nv.shared._ZN7cutlass13device_kernelINS_4gemm6kernel13GemmUniversalIN4cute5tupleIJiiiiEEENS1_10collective13CollectiveMmaINS1_41MainloopSm100TmaUmmaWarpSpecializedSparseILi10ELi2ELi2ENS5_IJNS4_1CILi1EEESB_SB_EEEEENS5_IJNSA_ILi128EEENSA_ILi64EEESF_EEENS_6half_tENS5_IJNS4_6LayoutINS5_IJiNS5_IJNSA_ILi2EEEiEEEiEEENS5_IJlNS5_IJSB_SJ_EEElEEEEENSI_INS5_IJNS5_IJNS5_IJNSA_ILi8EEESJ_SP_EEEiEEENS5_IJNS5_IJNSA_ILi16EEESJ_NSA_ILi4EEEEEEiEEEiEEENS5_IJNS5_IJNS5_IJSE_SS_NSA_ILi2048EEEEEENSA_ILi16384EEEEEENS5_IJNS5_IJSB_NSA_ILi1024EEENSA_ILi32EEEEEElEEElEEEEEEEESH_NS5_IJlSB_lEEENS4_8TiledMMAINS4_8MMA_AtomIJNS4_27SM100_MMA_F16BF16_SS_SPARSEISH_SH_fLi128ELi64ELNS4_4UMMA5MajorE0ELS1D_0ELNS1C_7ScaleInE0ELS1E_0EEEEEENSI_ISC_NS5_IJNSA_ILi0EEES1H_S1H_EEEEENS5_IJNS4_10UnderscoreES1K_S1K_EEEEENS4_13SM90_TMA_LOADENS4_14ComposedLayoutINS4_7SwizzleILi2ELi4ELi3EEENS4_25smem_sparse_ptr_flag_bitsILi2ELi16EEENSI_INS5_IJNS5_IJSB_SP_EEENS5_IJSJ_S12_EEEEEENS5_IJNS5_IJS1H_SF_EEESM_EEEEEEEvNS4_8identityES1N_NS1O_INS1P_ILi3ELi4ELi3EEENS4_18smem_ptr_flag_bitsILi16EEENSI_INS5_IJSP_SF_EEENS5_IJSF_SB_EEEEEEEvS20_EENS_8epilogue10collective18CollectiveEpilogueINS29_23Sm100TmaWarpSpecializedILi4ELi2ELi16ELb1ELb0EEEJSG_NS5_IJNSI_ISE_SB_EENSI_ISS_SB_EEEEEfNS5_IJSB_llEEEfS2H_NS29_6fusion15FusionCallbacksIS2D_NS2I_17LinearCombinationIffffLNS_15FloatRoundStyleE2EEESG_S2G_JEEENS4_5SM1004TMEM4LOAD26SM100_TMEM_LOAD_32dp32b16xES1N_NS1O_INS1P_ILi2ELi5ELi2EEENS22_ILi32EEENSI_INS5_IJS12_ST_EEENS5_IJSB_S12_EEEEEEENS4_39AutoVectorizingCopyWithAssumedAlignmentILi128EEENS4_14SM90_TMA_STOREES2X_S2Z_S2Z_EEEvvEEEEvNT_6ParamsE --------------------------
	.section	.nv.shared._ZN7cutlass13device_kernelINS_4gemm6kernel13GemmUniversalIN4cute5tupleIJiiiiEEENS1_10collective13CollectiveMmaINS1_41MainloopSm100TmaUmmaWarpSpecializedSparseILi10ELi2ELi2ENS5_IJNS4_1CILi1EEESB_SB_EEEEENS5_IJNSA_ILi128EEENSA_ILi64EEESF_EEENS_6half_tENS5_IJNS4_6LayoutINS5_IJiNS5_IJNSA_ILi2EEEiEEEiEEENS5_IJlNS5_IJSB_SJ_EEElEEEEENSI_INS5_IJNS5_IJNS5_IJNSA_ILi8EEESJ_SP_EEEiEEENS5_IJNS5_IJNSA_ILi16EEESJ_NSA_ILi4EEEEEEiEEEiEEENS5_IJNS5_IJNS5_IJSE_SS_NSA_ILi2048EEEEEENSA_ILi16384EEEEEENS5_IJNS5_IJSB_NSA_ILi1024EEENSA_ILi32EEEEEElEEElEEEEEEEESH_NS5_IJlSB_lEEENS4_8TiledMMAINS4_8MMA_AtomIJNS4_27SM100_MMA_F16BF16_SS_SPARSEISH_SH_fLi128ELi64ELNS4_4UMMA5MajorE0ELS1D_0ELNS1C_7ScaleInE0ELS1E_0EEEEEENSI_ISC_NS5_IJNSA_ILi0EEES1H_S1H_EEEEENS5_IJNS4_10UnderscoreES1K_S1K_EEEEENS4_13SM90_TMA_LOADENS4_14ComposedLayoutINS4_7SwizzleILi2ELi4ELi3EEENS4_25smem_sparse_ptr_flag_bitsILi2ELi16EEENSI_INS5_IJNS5_IJSB_SP_EEENS5_IJSJ_S12_EEEEEENS5_IJNS5_IJS1H_SF_EEESM_EEEEEEEvNS4_8identityES1N_NS1O_INS1P_ILi3ELi4ELi3EEENS4_18smem_ptr_flag_bitsILi16EEENSI_INS5_IJSP_SF_EEENS5_IJSF_SB_EEEEEEEvS20_EENS_8epilogue10collective18CollectiveEpilogueINS29_23Sm100TmaWarpSpecializedILi4ELi2ELi16ELb1ELb0EEEJSG_NS5_IJNSI_ISE_SB_EENSI_ISS_SB_EEEEEfNS5_IJSB_llEEEfS2H_NS29_6fusion15FusionCallbacksIS2D_NS2I_17LinearCombinationIffffLNS_15FloatRoundStyleE2EEESG_S2G_JEEENS4_5SM1004TMEM4LOAD26SM100_TMEM_LOAD_32dp32b16xES1N_NS1O_INS1P_ILi2ELi5ELi2EEENS22_ILi32EEENSI_INS5_IJS12_ST_EEENS5_IJSB_S12_EEEEEEENS4_39AutoVectorizingCopyWithAssumedAlignmentILi128EEENS4_14SM90_TMA_STOREES2X_S2Z_S2Z_EEEvvEEEEvNT_6ParamsE,"aw",@nobits
	.sectionflags	@""
	.align	16
	.zero		1024


//--------------------- .nv.shared.reserved.0     --------------------------
	.section	.nv.shared.reserved.0,"aw",@nobits
	.weak		__nv_reservedSMEM_offset_0_alias
	.size		__nv_reservedSMEM_offset_0_alias, 0, 64
	.other		__nv_reservedSMEM_offset_0_alias,@"STO_CUDA_RESERVED_SHARED STV_DEFAULT"
__nv_reservedSMEM_offset_0_alias:
	.zero		0
.nv.shared.reserved.0:
	.zero		64
	.weak		__nv_reservedSMEM_tcgen05_partition
	.type		__nv_reservedSMEM_tcgen05_partition,@object
	.size		__nv_reservedSMEM_tcgen05_partition,(.L_0 - __nv_reservedSMEM_tcgen05_partition)
__nv_reservedSMEM_tcgen05_partition:
	.zero		32
.L_0:


//--------------------- .nv.global                --------------------------
	.section	.nv.global,"aw",@nobits
.nv.global:
	.type		_ZN39_INTERNAL_50c3b65d_4_k_cu_9883ee9a_28094cute1_E,@object
	.size		_ZN39_INTERNAL_50c3b65d_4_k_cu_9883ee9a_28094cute1_E,(_ZN39_INTERNAL_50c3b65d_4_k_cu_9883ee9a_28094cuda3std3__45__cpo6cbeginE - _ZN39_INTERNAL_50c3b65d_4_k_cu_9883ee9a_28094cute1_E)
_ZN39_INTERNAL_50c3b65d_4_k_cu_9883ee9a_28094cute1_E:
	.zero		1
	.type		_ZN39_INTERNAL_50c3b65d_4_k_cu_9883ee9a_28094cuda3std3__45__cpo6cbeginE,@object
	.size		_ZN39_INTERNAL_50c3b65d_4_k_cu_9883ee9a_28094cuda3std3__45__cpo6cbeginE,(_ZN39_INTERNAL_50c3b65d_4_k_cu_9883ee9a_28094cuda3std3__48in_placeE - _ZN39_INTERNAL_50c3b65d_4_k_cu_9883ee9a_28094cuda3std3__45__cpo6cbeginE)
_ZN39_INTERNAL_50c3b65d_4_k_cu_9883ee9a_28094cuda3std3__45__cpo6cbeginE:
	.zero		1
	.type		_ZN39_INTERNAL_50c3b65d_4_k_cu_9883ee9a_28094cuda3std3__48in_placeE,@object
	.size		_ZN39_INTERNAL_50c3b65d_4_k_cu_9883ee9a_28094cuda3std3__48in_placeE,(_ZN39_INTERNAL_50c3b65d_4_k_cu_9883ee9a_28094cuda3std6ranges3__45__cpo9iter_moveE - _ZN39_INTERNAL_50c3b65d_4_k_cu_9883ee9a_28094cuda3std3__48in_placeE)
_ZN39_INTERNAL_50c3b65d_4_k_cu_9883ee9a_28094cuda3std3__48in_placeE:
	.zero		1
	.type		_ZN39_INTERNAL_50c3b65d_4_k_cu_9883ee9a_28094cuda3std6ranges3__45__cpo9iter_moveE,@object
	.size		_ZN39_INTERNAL_50c3b65d_4_k_cu_9883ee9a_28094cuda3std6ranges3__45__cpo9iter_moveE,(_ZN39_INTERNAL_50c3b65d_4_k_cu_9883ee9a_28094cuda3std3__45__cpo5beginE - _ZN39_INTERNAL_50c3b65d_4_k_cu_9883ee9a_28094cuda3std6ranges3__45__cpo9iter_moveE)
_ZN39_INTERNAL_50c3b65d_4_k_cu_9883ee9a_28094cuda3std6ranges3__45__cpo9iter_moveE:
	.zero		1
	.type		_ZN39_INTERNAL_50c3b65d_4_k_cu_9883ee9a_28094cuda3std3__45__cpo5beginE,@object
	.size		_ZN39_INTERNAL_50c3b65d_4_k_cu_9883ee9a_28094cuda3std3__45__cpo5beginE,(_ZN39_INTERNAL_50c3b65d_4_k_cu_9883ee9a_28094cuda3std3__441_GLOBAL__N__50c3b65d_4_k_cu_9883ee9a_28096ignoreE - _ZN39_INTERNAL_50c3b65d_4_k_cu_9883ee9a_28094cuda3std3__45__cpo5beginE)
_ZN39_INTERNAL_50c3b65d_4_k_cu_9883ee9a_28094cuda3std3__45__cpo5beginE:
	.zero		1
	.type		_ZN39_INTERNAL_50c3b65d_4_k_cu_9883ee9a_28094cuda3std3__441_GLOBAL__N__50c3b65d_4_k_cu_9883ee9a_28096ignoreE,@object
	.size		_ZN39_INTERNAL_50c3b65d_4_k_cu_9883ee9a_28094cuda3std3__441_GLOBAL__N__50c3b65d_4_k_cu_9883ee9a_28096ignoreE,(_ZN39_INTERNAL_50c3b65d_4_k_cu_9883ee9a_28094cute7productE - _ZN39_INTERNAL_50c3b65d_4_k_cu_9883ee9a_28094cuda3std3__441_GLOBAL__N__50c3b65d_4_k_cu_9883ee9a_28096ignoreE)
_ZN39_INTERNAL_50c3b65d_4_k_cu_9883ee9a_28094cuda3std3__441_GLOBAL__N__50c3b65d_4_k_cu_9883ee9a_28096ignoreE:
	.zero		1
	.type		_ZN39_INTERNAL_50c3b65d_4_k_cu_9883ee9a_28094cute7productE,@object
	.size		_ZN39_INTERNAL_50c3b65d_4_k_cu_9883ee9a_28094cute7productE,(_ZN39_INTERNAL_50c3b65d_4_k_cu_9883ee9a_28094cuda3std3__45__cpo3endE - _ZN39_INTERNAL_50c3b65d_4_k_cu_9883ee9a_28094cute7productE)
_ZN39_INTERNAL_50c3b65d_4_k_cu_9883ee9a_28094cute7productE:
	.zero		1
	.type		_ZN39_INTERNAL_50c3b65d_4_k_cu_9883ee9a_28094cuda3std3__45__cpo3endE,@object
	.size		_ZN39_INTERNAL_50c3b65d_4_k_cu_9883ee9a_28094cuda3std3__45__cpo3endE,(_ZN39_INTERNAL_50c3b65d_4_k_cu_9883ee9a_28094cuda3std3__419piecewise_constructE - _ZN39_INTERNAL_50c3b65d_4_k_cu_9883ee9a_28094cuda3std3__45__cpo3endE)
_ZN39_INTERNAL_50c3b65d_4_k_cu_9883ee9a_28094cuda3std3__45__cpo3endE:
	.zero		1
	.type		_ZN39_INTERNAL_50c3b65d_4_k_cu_9883ee9a_28094cuda3std3__419piecewise_constructE,@object
	.size		_ZN39_INTERNAL_50c3b65d_4_k_cu_9883ee9a_28094cuda3std3__419piecewise_constructE,(_ZN39_INTERNAL_50c3b65d_4_k_cu_9883ee9a_28094cuda3std3__45__cpo4cendE - _ZN39_INTERNAL_50c3b65d_4_k_cu_9883ee9a_28094cuda3std3__419piecewise_constructE)
_ZN39_INTERNAL_50c3b65d_4_k_cu_9883ee9a_28094cuda3std3__419piecewise_constructE:
	.zero		1
	.type		_ZN39_INTERNAL_50c3b65d_4_k_cu_9883ee9a_28094cuda3std3__45__cpo4cendE,@object
	.size		_ZN39_INTERNAL_50c3b65d_4_k_cu_9883ee9a_28094cuda3std3__45__cpo4cendE,(_ZN39_INTERNAL_50c3b65d_4_k_cu_9883ee9a_28094cuda3std6ranges3__45__cpo4swapE - _ZN39_INTERNAL_50c3b65d_4_k_cu_9883ee9a_28094cuda3std3__45__cpo4cendE)
_ZN39_INTERNAL_50c3b65d_4_k_cu_9883ee9a_28094cuda3std3__45__cpo4cendE:
	.zero		1
	.type		_ZN39_INTERNAL_50c3b65d_4_k_cu_9883ee9a_28094cuda3std6ranges3__45__cpo4swapE,@object
	.size		_ZN39_INTERNAL_50c3b65d_4_k_cu_9883ee9a_28094cuda3std6ranges3__45__cpo4swapE,(.L_10 - _ZN39_INTERNAL_50c3b65d_4_k_cu_9883ee9a_28094cuda3std6ranges3__45__cpo4swapE)
_ZN39_INTERNAL_50c3b65d_4_k_cu_9883ee9a_28094cuda3std6ranges3__45__cpo4swapE:
	.zero		1
.L_10:


//--------------------- .nv.constant0._ZN7cutlass13device_kernelINS_4gemm6kernel13GemmUniversalIN4cute5tupleIJiiiiEEENS1_10collective13CollectiveMmaINS1_41MainloopSm100TmaUmmaWarpSpecializedSparseILi10ELi2ELi2ENS5_IJNS4_1CILi1EEESB_SB_EEEEENS5_IJNSA_ILi128EEENSA_ILi64EEESF_EEENS_6half_tENS5_IJNS4_6LayoutINS5_IJiNS5_IJNSA_ILi2EEEiEEEiEEENS5_IJlNS5_IJSB_SJ_EEElEEEEENSI_INS5_IJNS5_IJNS5_IJNSA_ILi8EEESJ_SP_EEEiEEENS5_IJNS5_IJNSA_ILi16EEESJ_NSA_ILi4EEEEEEiEEEiEEENS5_IJNS5_IJNS5_IJSE_SS_NSA_ILi2048EEEEEENSA_ILi16384EEEEEENS5_IJNS5_IJSB_NSA_ILi1024EEENSA_ILi32EEEEEElEEElEEEEEEEESH_NS5_IJlSB_lEEENS4_8TiledMMAINS4_8MMA_AtomIJNS4_27SM100_MMA_F16BF16_SS_SPARSEISH_SH_fLi128ELi64ELNS4_4UMMA5MajorE0ELS1D_0ELNS1C_7ScaleInE0ELS1E_0EEEEEENSI_ISC_NS5_IJNSA_ILi0EEES1H_S1H_EEEEENS5_IJNS4_10UnderscoreES1K_S1K_EEEEENS4_13SM90_TMA_LOADENS4_14ComposedLayoutINS4_7SwizzleILi2ELi4ELi3EEENS4_25smem_sparse_ptr_flag_bitsILi2ELi16EEENSI_INS5_IJNS5_IJSB_SP_EEENS5_IJSJ_S12_EEEEEENS5_IJNS5_IJS1H_SF_EEESM_EEEEEEEvNS4_8identityES1N_NS1O_INS1P_ILi3ELi4ELi3EEENS4_18smem_ptr_flag_bitsILi16EEENSI_INS5_IJSP_SF_EEENS5_IJSF_SB_EEEEEEEvS20_EENS_8epilogue10collective18CollectiveEpilogueINS29_23Sm100TmaWarpSpecializedILi4ELi2ELi16ELb1ELb0EEEJSG_NS5_IJNSI_ISE_SB_EENSI_ISS_SB_EEEEEfNS5_IJSB_llEEEfS2H_NS29_6fusion15FusionCallbacksIS2D_NS2I_17LinearCombinationIffffLNS_15FloatRoundStyleE2EEESG_S2G_JEEENS4_5SM1004TMEM4LOAD26SM100_TMEM_LOAD_32dp32b16xES1N_NS1O_INS1P_ILi2ELi5ELi2EEENS22_ILi32EEENSI_INS5_IJS12_ST_EEENS5_IJSB_S12_EEEEEEENS4_39AutoVectorizingCopyWithAssumedAlignmentILi128EEENS4_14SM90_TMA_STOREES2X_S2Z_S2Z_EEEvvEEEEvNT_6ParamsE --------------------------
	.section	.nv.constant0._ZN7cutlass13device_kernelINS_4gemm6kernel13GemmUniversalIN4cute5tupleIJiiiiEEENS1_10collective13CollectiveMmaINS1_41MainloopSm100TmaUmmaWarpSpecializedSparseILi10ELi2ELi2ENS5_IJNS4_1CILi1EEESB_SB_EEEEENS5_IJNSA_ILi128EEENSA_ILi64EEESF_EEENS_6half_tENS5_IJNS4_6LayoutINS5_IJiNS5_IJNSA_ILi2EEEiEEEiEEENS5_IJlNS5_IJSB_SJ_EEElEEEEENSI_INS5_IJNS5_IJNS5_IJNSA_ILi8EEESJ_SP_EEEiEEENS5_IJNS5_IJNSA_ILi16EEESJ_NSA_ILi4EEEEEEiEEEiEEENS5_IJNS5_IJNS5_IJSE_SS_NSA_ILi2048EEEEEENSA_ILi16384EEEEEENS5_IJNS5_IJSB_NSA_ILi1024EEENSA_ILi32EEEEEElEEElEEEEEEEESH_NS5_IJlSB_lEEENS4_8TiledMMAINS4_8MMA_AtomIJNS4_27SM100_MMA_F16BF16_SS_SPARSEISH_SH_fLi128ELi64ELNS4_4UMMA5MajorE0ELS1D_0ELNS1C_7ScaleInE0ELS1E_0EEEEEENSI_ISC_NS5_IJNSA_ILi0EEES1H_S1H_EEEEENS5_IJNS4_10UnderscoreES1K_S1K_EEEEENS4_13SM90_TMA_LOADENS4_14ComposedLayoutINS4_7SwizzleILi2ELi4ELi3EEENS4_25smem_sparse_ptr_flag_bitsILi2ELi16EEENSI_INS5_IJNS5_IJSB_SP_EEENS5_IJSJ_S12_EEEEEENS5_IJNS5_IJS1H_SF_EEESM_EEEEEEEvNS4_8identityES1N_NS1O_INS1P_ILi3ELi4ELi3EEENS4_18smem_ptr_flag_bitsILi16EEENSI_INS5_IJSP_SF_EEENS5_IJSF_SB_EEEEEEEvS20_EENS_8epilogue10collective18CollectiveEpilogueINS29_23Sm100TmaWarpSpecializedILi4ELi2ELi16ELb1ELb0EEEJSG_NS5_IJNSI_ISE_SB_EENSI_ISS_SB_EEEEEfNS5_IJSB_llEEEfS2H_NS29_6fusion15FusionCallbacksIS2D_NS2I_17LinearCombinationIffffLNS_15FloatRoundStyleE2EEESG_S2G_JEEENS4_5SM1004TMEM4LOAD26SM100_TMEM_LOAD_32dp32b16xES1N_NS1O_INS1P_ILi2ELi5ELi2EEENS22_ILi32EEENSI_INS5_IJS12_ST_EEENS5_IJSB_S12_EEEEEEENS4_39AutoVectorizingCopyWithAssumedAlignmentILi128EEENS4_14SM90_TMA_STOREES2X_S2Z_S2Z_EEEvvEEEEvNT_6ParamsE,"a",@progbits
	.sectionflags	@""
	.align	4
.nv.constant0._ZN7cutlass13device_kernelINS_4gemm6kernel13GemmUniversalIN4cute5tupleIJiiiiEEENS1_10collective13CollectiveMmaINS1_41MainloopSm100TmaUmmaWarpSpecializedSparseILi10ELi2ELi2ENS5_IJNS4_1CILi1EEESB_SB_EEEEENS5_IJNSA_ILi128EEENSA_ILi64EEESF_EEENS_6half_tENS5_IJNS4_6LayoutINS5_IJiNS5_IJNSA_ILi2EEEiEEEiEEENS5_IJlNS5_IJSB_SJ_EEElEEEEENSI_INS5_IJNS5_IJNS5_IJNSA_ILi8EEESJ_SP_EEEiEEENS5_IJNS5_IJNSA_ILi16EEESJ_NSA_ILi4EEEEEEiEEEiEEENS5_IJNS5_IJNS5_IJSE_SS_NSA_ILi2048EEEEEENSA_ILi16384EEEEEENS5_IJNS5_IJSB_NSA_ILi1024EEENSA_ILi32EEEEEElEEElEEEEEEEESH_NS5_IJlSB_lEEENS4_8TiledMMAINS4_8MMA_AtomIJNS4_27SM100_MMA_F16BF16_SS_SPARSEISH_SH_fLi128ELi64ELNS4_4UMMA5MajorE0ELS1D_0ELNS1C_7ScaleInE0ELS1E_0EEEEEENSI_ISC_NS5_IJNSA_ILi0EEES1H_S1H_EEEEENS5_IJNS4_10UnderscoreES1K_S1K_EEEEENS4_13SM90_TMA_LOADENS4_14ComposedLayoutINS4_7SwizzleILi2ELi4ELi3EEENS4_25smem_sparse_ptr_flag_bitsILi2ELi16EEENSI_INS5_IJNS5_IJSB_SP_EEENS5_IJSJ_S12_EEEEEENS5_IJNS5_IJS1H_SF_EEESM_EEEEEEEvNS4_8identityES1N_NS1O_INS1P_ILi3ELi4ELi3EEENS4_18smem_ptr_flag_bitsILi16EEENSI_INS5_IJSP_SF_EEENS5_IJSF_SB_EEEEEEEvS20_EENS_8epilogue10collective18CollectiveEpilogueINS29_23Sm100TmaWarpSpecializedILi4ELi2ELi16ELb1ELb0EEEJSG_NS5_IJNSI_ISE_SB_EENSI_ISS_SB_EEEEEfNS5_IJSB_llEEEfS2H_NS29_6fusion15FusionCallbacksIS2D_NS2I_17LinearCombinationIffffLNS_15FloatRoundStyleE2EEESG_S2G_JEEENS4_5SM1004TMEM4LOAD26SM100_TMEM_LOAD_32dp32b16xES1N_NS1O_INS1P_ILi2ELi5ELi2EEENS22_ILi32EEENSI_INS5_IJS12_ST_EEENS5_IJSB_S12_EEEEEEENS4_39AutoVectorizingCopyWithAssumedAlignmentILi128EEENS4_14SM90_TMA_STOREES2X_S2Z_S2Z_EEEvvEEEEvNT_6ParamsE:
	.zero		3456


//--------------------- SYMBOLS --------------------------

	.type		.nv.reservedSmem.offset0,@object
	.size		.nv.reservedSmem.offset0,0x4
	.type		.nv.reservedSmem.cap,@object
	.size		.nv.reservedSmem.cap,0x4
	.type		__assertfail,@function
